//
// Generated by NVIDIA NVVM Compiler
//
// Compiler Build ID: CL-36424714
// Cuda compilation tools, release 13.0, V13.0.88
// Based on NVVM 20.0.0
//

.version 9.0
.target sm_100
.address_size 64

	// .globl	_Z16i8gemm256x128x64PKaS0_Piiiiii
// _ZZ16i8gemm256x128x64PKaS0_PiiiiiiE10shared_mem has been demoted

.visible .entry _Z16i8gemm256x128x64PKaS0_Piiiiii(
	.param .u64 .ptr .align 1 _Z16i8gemm256x128x64PKaS0_Piiiiii_param_0,
	.param .u64 .ptr .align 1 _Z16i8gemm256x128x64PKaS0_Piiiiii_param_1,
	.param .u64 .ptr .align 1 _Z16i8gemm256x128x64PKaS0_Piiiiii_param_2,
	.param .u32 _Z16i8gemm256x128x64PKaS0_Piiiiii_param_3,
	.param .u32 _Z16i8gemm256x128x64PKaS0_Piiiiii_param_4,
	.param .u32 _Z16i8gemm256x128x64PKaS0_Piiiiii_param_5,
	.param .u32 _Z16i8gemm256x128x64PKaS0_Piiiiii_param_6,
	.param .u32 _Z16i8gemm256x128x64PKaS0_Piiiiii_param_7
)
{
	.reg .pred 	%p<3>;
	.reg .b32 	%r<2701>;
	.reg .b32 	%f<25>;
	.reg .b64 	%rd<101>;
	// demoted variable
	.shared .align 1 .b8 _ZZ16i8gemm256x128x64PKaS0_PiiiiiiE10shared_mem[24576];
	ld.param.u64 	%rd12, [_Z16i8gemm256x128x64PKaS0_Piiiiii_param_0];
	ld.param.u64 	%rd13, [_Z16i8gemm256x128x64PKaS0_Piiiiii_param_1];
	ld.param.u32 	%r390, [_Z16i8gemm256x128x64PKaS0_Piiiiii_param_5];
	mov.u32 	%r394, %tid.x;
	cvt.u64.u32 	%rd1, %r394;
	shr.u64 	%rd2, %rd1, 5;
	mov.u32 	%r395, %ctaid.x;
	shl.b32 	%r1, %r395, 8;
	mov.u32 	%r396, %ctaid.y;
	shl.b32 	%r2, %r396, 7;
	setp.lt.s32 	%p1, %r390, 1;
	mov.b32 	%r2444, 0;
	mov.u32 	%r2445, %r2444;
	mov.u32 	%r2446, %r2444;
	mov.u32 	%r2447, %r2444;
	mov.u32 	%r2448, %r2444;
	mov.u32 	%r2449, %r2444;
	mov.u32 	%r2450, %r2444;
	mov.u32 	%r2451, %r2444;
	mov.u32 	%r2452, %r2444;
	mov.u32 	%r2453, %r2444;
	mov.u32 	%r2454, %r2444;
	mov.u32 	%r2455, %r2444;
	mov.u32 	%r2456, %r2444;
	mov.u32 	%r2457, %r2444;
	mov.u32 	%r2458, %r2444;
	mov.u32 	%r2459, %r2444;
	mov.u32 	%r2460, %r2444;
	mov.u32 	%r2461, %r2444;
	mov.u32 	%r2462, %r2444;
	mov.u32 	%r2463, %r2444;
	mov.u32 	%r2464, %r2444;
	mov.u32 	%r2465, %r2444;
	mov.u32 	%r2466, %r2444;
	mov.u32 	%r2467, %r2444;
	mov.u32 	%r2468, %r2444;
	mov.u32 	%r2469, %r2444;
	mov.u32 	%r2470, %r2444;
	mov.u32 	%r2471, %r2444;
	mov.u32 	%r2472, %r2444;
	mov.u32 	%r2473, %r2444;
	mov.u32 	%r2474, %r2444;
	mov.u32 	%r2475, %r2444;
	mov.u32 	%r2476, %r2444;
	mov.u32 	%r2477, %r2444;
	mov.u32 	%r2478, %r2444;
	mov.u32 	%r2479, %r2444;
	mov.u32 	%r2480, %r2444;
	mov.u32 	%r2481, %r2444;
	mov.u32 	%r2482, %r2444;
	mov.u32 	%r2483, %r2444;
	mov.u32 	%r2484, %r2444;
	mov.u32 	%r2485, %r2444;
	mov.u32 	%r2486, %r2444;
	mov.u32 	%r2487, %r2444;
	mov.u32 	%r2488, %r2444;
	mov.u32 	%r2489, %r2444;
	mov.u32 	%r2490, %r2444;
	mov.u32 	%r2491, %r2444;
	mov.u32 	%r2492, %r2444;
	mov.u32 	%r2493, %r2444;
	mov.u32 	%r2494, %r2444;
	mov.u32 	%r2495, %r2444;
	mov.u32 	%r2496, %r2444;
	mov.u32 	%r2497, %r2444;
	mov.u32 	%r2498, %r2444;
	mov.u32 	%r2499, %r2444;
	mov.u32 	%r2500, %r2444;
	mov.u32 	%r2501, %r2444;
	mov.u32 	%r2502, %r2444;
	mov.u32 	%r2503, %r2444;
	mov.u32 	%r2504, %r2444;
	mov.u32 	%r2505, %r2444;
	mov.u32 	%r2506, %r2444;
	mov.u32 	%r2507, %r2444;
	mov.u32 	%r2508, %r2444;
	mov.u32 	%r2509, %r2444;
	mov.u32 	%r2510, %r2444;
	mov.u32 	%r2511, %r2444;
	mov.u32 	%r2512, %r2444;
	mov.u32 	%r2513, %r2444;
	mov.u32 	%r2514, %r2444;
	mov.u32 	%r2515, %r2444;
	mov.u32 	%r2516, %r2444;
	mov.u32 	%r2517, %r2444;
	mov.u32 	%r2518, %r2444;
	mov.u32 	%r2519, %r2444;
	mov.u32 	%r2520, %r2444;
	mov.u32 	%r2521, %r2444;
	mov.u32 	%r2522, %r2444;
	mov.u32 	%r2523, %r2444;
	mov.u32 	%r2524, %r2444;
	mov.u32 	%r2525, %r2444;
	mov.u32 	%r2526, %r2444;
	mov.u32 	%r2527, %r2444;
	mov.u32 	%r2528, %r2444;
	mov.u32 	%r2529, %r2444;
	mov.u32 	%r2530, %r2444;
	mov.u32 	%r2531, %r2444;
	mov.u32 	%r2532, %r2444;
	mov.u32 	%r2533, %r2444;
	mov.u32 	%r2534, %r2444;
	mov.u32 	%r2535, %r2444;
	mov.u32 	%r2536, %r2444;
	mov.u32 	%r2537, %r2444;
	mov.u32 	%r2538, %r2444;
	mov.u32 	%r2539, %r2444;
	mov.u32 	%r2540, %r2444;
	mov.u32 	%r2541, %r2444;
	mov.u32 	%r2542, %r2444;
	mov.u32 	%r2543, %r2444;
	mov.u32 	%r2544, %r2444;
	mov.u32 	%r2545, %r2444;
	mov.u32 	%r2546, %r2444;
	mov.u32 	%r2547, %r2444;
	mov.u32 	%r2548, %r2444;
	mov.u32 	%r2549, %r2444;
	mov.u32 	%r2550, %r2444;
	mov.u32 	%r2551, %r2444;
	mov.u32 	%r2552, %r2444;
	mov.u32 	%r2553, %r2444;
	mov.u32 	%r2554, %r2444;
	mov.u32 	%r2555, %r2444;
	mov.u32 	%r2556, %r2444;
	mov.u32 	%r2557, %r2444;
	mov.u32 	%r2558, %r2444;
	mov.u32 	%r2559, %r2444;
	mov.u32 	%r2560, %r2444;
	mov.u32 	%r2561, %r2444;
	mov.u32 	%r2562, %r2444;
	mov.u32 	%r2563, %r2444;
	mov.u32 	%r2564, %r2444;
	mov.u32 	%r2565, %r2444;
	mov.u32 	%r2566, %r2444;
	mov.u32 	%r2567, %r2444;
	mov.u32 	%r2568, %r2444;
	mov.u32 	%r2569, %r2444;
	mov.u32 	%r2570, %r2444;
	mov.u32 	%r2571, %r2444;
	@%p1 bra 	$L__BB0_3;
	ld.param.u32 	%r2440, [_Z16i8gemm256x128x64PKaS0_Piiiiii_param_5];
	cvta.to.global.u64 	%rd15, %rd12;
	cvta.to.global.u64 	%rd16, %rd13;
	mul.lo.s32 	%r398, %r2440, %r2;
	cvt.u64.u32 	%rd17, %r398;
	mul.lo.s32 	%r399, %r2440, %r1;
	cvt.u64.u32 	%rd18, %r399;
	and.b64  	%rd19, %rd1, 7;
	shl.b64 	%rd20, %rd2, 3;
	or.b64  	%rd21, %rd20, %rd19;
	cvt.u64.u32 	%rd22, %r2440;
	shl.b64 	%rd23, %rd1, 1;
	and.b64  	%rd100, %rd23, 48;
	mul.lo.s64 	%rd24, %rd21, %rd22;
	mul.wide.u32 	%rd25, %r2440, 64;
	add.s64 	%rd26, %rd24, %rd25;
	add.s64 	%rd27, %rd26, %rd17;
	add.s64 	%rd4, %rd16, %rd27;
	add.s64 	%rd28, %rd24, %rd17;
	add.s64 	%rd5, %rd16, %rd28;
	add.s64 	%rd29, %rd26, %rd18;
	add.s64 	%rd6, %rd15, %rd29;
	add.s64 	%rd30, %rd21, 128;
	mad.lo.s64 	%rd31, %rd30, %rd22, %rd18;
	add.s64 	%rd7, %rd15, %rd31;
	add.s64 	%rd32, %rd21, 192;
	mad.lo.s64 	%rd33, %rd32, %rd22, %rd18;
	add.s64 	%rd8, %rd15, %rd33;
	add.s64 	%rd34, %rd24, %rd18;
	add.s64 	%rd9, %rd15, %rd34;
	mov.b32 	%r2444, 0;
	mov.u32 	%r2013, _ZZ16i8gemm256x128x64PKaS0_PiiiiiiE10shared_mem;
	mov.u32 	%r2572, %r2444;
$L__BB0_2:
	ld.param.u32 	%r2441, [_Z16i8gemm256x128x64PKaS0_Piiiiii_param_5];
	add.s64 	%rd51, %rd9, %rd100;
	ld.global.v4.f32 	{%f1, %f2, %f3, %f4}, [%rd51];
	add.s64 	%rd52, %rd6, %rd100;
	ld.global.v4.f32 	{%f5, %f6, %f7, %f8}, [%rd52];
	add.s64 	%rd53, %rd7, %rd100;
	ld.global.v4.f32 	{%f9, %f10, %f11, %f12}, [%rd53];
	add.s64 	%rd54, %rd8, %rd100;
	ld.global.v4.f32 	{%f13, %f14, %f15, %f16}, [%rd54];
	add.s64 	%rd55, %rd5, %rd100;
	ld.global.v4.f32 	{%f17, %f18, %f19, %f20}, [%rd55];
	add.s64 	%rd56, %rd4, %rd100;
	ld.global.v4.f32 	{%f21, %f22, %f23, %f24}, [%rd56];
	cvt.u64.u32 	%rd57, %r394;
	shr.u64 	%rd58, %rd57, 2;
	mul.wide.u32 	%rd59, %r394, 32;
	mov.b64 	%rd60, 7;
	cvt.u32.u64 	%r2001, %rd60;
	cvt.u32.u64 	%r2002, %rd57;
	and.b32  	%r2003, %r2002, %r2001;
	mov.b64 	%rd61, 248;
	cvt.u32.u64 	%r2004, %rd61;
	cvt.u32.u64 	%r2005, %rd58;
	and.b32  	%r2006, %r2005, %r2004;
	or.b32  	%r2007, %r2006, %r2003;
	mov.b64 	%rd62, 768;
	cvt.u32.u64 	%r2008, %rd62;
	cvt.u32.u64 	%r2009, %rd59;
	and.b32  	%r2010, %r2009, %r2008;
	add.s32 	%r2011, %r2007, %r2010;
	shl.b32 	%r2012, %r2011, 4;
	add.s32 	%r2014, %r2013, %r2012;
	st.shared.v4.f32 	[%r2014], {%f1, %f2, %f3, %f4};
	st.shared.v4.f32 	[%r2014+1024], {%f5, %f6, %f7, %f8};
	st.shared.v4.f32 	[%r2014+2048], {%f9, %f10, %f11, %f12};
	st.shared.v4.f32 	[%r2014+3072], {%f13, %f14, %f15, %f16};
	mul.wide.u32 	%rd63, %r394, 16;
	mov.b64 	%rd64, 384;
	cvt.u32.u64 	%r2015, %rd64;
	cvt.u32.u64 	%r2016, %rd63;
	and.b32  	%r2017, %r2016, %r2015;
	add.s32 	%r2018, %r2007, %r2017;
	shl.b32 	%r2019, %r2018, 4;
	add.s32 	%r2020, %r2013, %r2019;
	st.shared.v4.f32 	[%r2020+16384], {%f17, %f18, %f19, %f20};
	st.shared.v4.f32 	[%r2020+17408], {%f21, %f22, %f23, %f24};
	bar.sync 	0;
	mov.b64 	%rd65, 960;
	cvt.u32.u64 	%r2021, %rd65;
	and.b32  	%r2022, %r2002, %r2021;
	add.s32 	%r2023, %r2003, %r2022;
	add.s32 	%r2024, %r2023, %r2010;
	shl.b32 	%r2025, %r2024, 4;
	add.s32 	%r2026, %r2013, %r2025;
	cvt.u64.u32 	%rd35, %r2026;
	mul.wide.u32 	%rd66, %r394, 2;
	add.s32 	%r2027, %r2017, %r2003;
	mov.b64 	%rd67, 64;
	cvt.u32.u64 	%r2028, %rd67;
	cvt.u32.u64 	%r2029, %rd66;
	and.b32  	%r2030, %r2029, %r2028;
	add.s32 	%r2031, %r2027, %r2030;
	shl.b32 	%r2032, %r2031, 4;
	add.s32 	%r2033, %r2013, %r2032;
	add.s32 	%r2034, %r2033, 16384;
	cvt.u64.u32 	%rd36, %r2034;
	// begin inline asm
	ldmatrix.sync.aligned.m8n8.x4.shared.b16 {%r400, %r401, %r402, %r403}, [%rd35];ldmatrix.sync.aligned.m8n8.x4.shared.b16 {%r404, %r405, %r406, %r407}, [%rd36];
	// end inline asm
	add.s32 	%r2035, %r2026, 128;
	cvt.u64.u32 	%rd37, %r2035;
	add.s32 	%r2036, %r2033, 16512;
	cvt.u64.u32 	%rd38, %r2036;
	// begin inline asm
	ldmatrix.sync.aligned.m8n8.x4.shared.b16 {%r408, %r409, %r410, %r411}, [%rd37];ldmatrix.sync.aligned.m8n8.x4.shared.b16 {%r412, %r413, %r414, %r415}, [%rd38];
	// end inline asm
	add.s32 	%r2037, %r2026, 256;
	cvt.u64.u32 	%rd39, %r2037;
	add.s32 	%r2038, %r2033, 16640;
	cvt.u64.u32 	%rd40, %r2038;
	// begin inline asm
	ldmatrix.sync.aligned.m8n8.x4.shared.b16 {%r416, %r417, %r418, %r419}, [%rd39];ldmatrix.sync.aligned.m8n8.x4.shared.b16 {%r420, %r421, %r422, %r423}, [%rd40];
	// end inline asm
	add.s32 	%r2039, %r2026, 384;
	cvt.u64.u32 	%rd41, %r2039;
	add.s32 	%r2040, %r2033, 16768;
	cvt.u64.u32 	%rd42, %r2040;
	// begin inline asm
	ldmatrix.sync.aligned.m8n8.x4.shared.b16 {%r424, %r425, %r426, %r427}, [%rd41];ldmatrix.sync.aligned.m8n8.x4.shared.b16 {%r428, %r429, %r430, %r431}, [%rd42];
	// end inline asm
	add.s32 	%r2041, %r2026, 512;
	cvt.u64.u32 	%rd43, %r2041;
	add.s32 	%r2042, %r2033, 16896;
	cvt.u64.u32 	%rd44, %r2042;
	// begin inline asm
	ldmatrix.sync.aligned.m8n8.x4.shared.b16 {%r432, %r433, %r434, %r435}, [%rd43];ldmatrix.sync.aligned.m8n8.x4.shared.b16 {%r436, %r437, %r438, %r439}, [%rd44];
	// end inline asm
	add.s32 	%r2043, %r2026, 640;
	cvt.u64.u32 	%rd45, %r2043;
	add.s32 	%r2044, %r2033, 17024;
	cvt.u64.u32 	%rd46, %r2044;
	// begin inline asm
	ldmatrix.sync.aligned.m8n8.x4.shared.b16 {%r440, %r441, %r442, %r443}, [%rd45];ldmatrix.sync.aligned.m8n8.x4.shared.b16 {%r444, %r445, %r446, %r447}, [%rd46];
	// end inline asm
	add.s32 	%r2045, %r2026, 768;
	cvt.u64.u32 	%rd47, %r2045;
	add.s32 	%r2046, %r2033, 17152;
	cvt.u64.u32 	%rd48, %r2046;
	// begin inline asm
	ldmatrix.sync.aligned.m8n8.x4.shared.b16 {%r448, %r449, %r450, %r451}, [%rd47];ldmatrix.sync.aligned.m8n8.x4.shared.b16 {%r452, %r453, %r454, %r455}, [%rd48];
	// end inline asm
	add.s32 	%r2047, %r2026, 896;
	cvt.u64.u32 	%rd49, %r2047;
	add.s32 	%r2048, %r2033, 17280;
	cvt.u64.u32 	%rd50, %r2048;
	// begin inline asm
	ldmatrix.sync.aligned.m8n8.x4.shared.b16 {%r456, %r457, %r458, %r459}, [%rd49];ldmatrix.sync.aligned.m8n8.x4.shared.b16 {%r460, %r461, %r462, %r463}, [%rd50];
	// end inline asm
	// begin inline asm
	mma.sync.aligned.m8n8k16.row.col.s32.s8.s8.s32                         {%r2483, %r2482},                         {%r400}, {%r404},                         {%r2483, %r2482};
	// end inline asm
	// begin inline asm
	mma.sync.aligned.m8n8k16.row.col.s32.s8.s8.s32                         {%r2481, %r2480},                         {%r400}, {%r412},                         {%r2481, %r2480};
	// end inline asm
	// begin inline asm
	mma.sync.aligned.m8n8k16.row.col.s32.s8.s8.s32                         {%r2479, %r2478},                         {%r400}, {%r420},                         {%r2479, %r2478};
	// end inline asm
	// begin inline asm
	mma.sync.aligned.m8n8k16.row.col.s32.s8.s8.s32                         {%r2477, %r2476},                         {%r400}, {%r428},                         {%r2477, %r2476};
	// end inline asm
	// begin inline asm
	mma.sync.aligned.m8n8k16.row.col.s32.s8.s8.s32                         {%r2475, %r2474},                         {%r400}, {%r436},                         {%r2475, %r2474};
	// end inline asm
	// begin inline asm
	mma.sync.aligned.m8n8k16.row.col.s32.s8.s8.s32                         {%r2473, %r2472},                         {%r400}, {%r444},                         {%r2473, %r2472};
	// end inline asm
	// begin inline asm
	mma.sync.aligned.m8n8k16.row.col.s32.s8.s8.s32                         {%r2471, %r2470},                         {%r400}, {%r452},                         {%r2471, %r2470};
	// end inline asm
	// begin inline asm
	mma.sync.aligned.m8n8k16.row.col.s32.s8.s8.s32                         {%r2469, %r2468},                         {%r400}, {%r460},                         {%r2469, %r2468};
	// end inline asm
	// begin inline asm
	mma.sync.aligned.m8n8k16.row.col.s32.s8.s8.s32                         {%r2467, %r2466},                         {%r408}, {%r404},                         {%r2467, %r2466};
	// end inline asm
	// begin inline asm
	mma.sync.aligned.m8n8k16.row.col.s32.s8.s8.s32                         {%r2465, %r2464},                         {%r408}, {%r412},                         {%r2465, %r2464};
	// end inline asm
	// begin inline asm
	mma.sync.aligned.m8n8k16.row.col.s32.s8.s8.s32                         {%r2463, %r2462},                         {%r408}, {%r420},                         {%r2463, %r2462};
	// end inline asm
	// begin inline asm
	mma.sync.aligned.m8n8k16.row.col.s32.s8.s8.s32                         {%r2461, %r2460},                         {%r408}, {%r428},                         {%r2461, %r2460};
	// end inline asm
	// begin inline asm
	mma.sync.aligned.m8n8k16.row.col.s32.s8.s8.s32                         {%r2459, %r2458},                         {%r408}, {%r436},                         {%r2459, %r2458};
	// end inline asm
	// begin inline asm
	mma.sync.aligned.m8n8k16.row.col.s32.s8.s8.s32                         {%r2457, %r2456},                         {%r408}, {%r444},                         {%r2457, %r2456};
	// end inline asm
	// begin inline asm
	mma.sync.aligned.m8n8k16.row.col.s32.s8.s8.s32                         {%r2455, %r2454},                         {%r408}, {%r452},                         {%r2455, %r2454};
	// end inline asm
	// begin inline asm
	mma.sync.aligned.m8n8k16.row.col.s32.s8.s8.s32                         {%r2453, %r2452},                         {%r408}, {%r460},                         {%r2453, %r2452};
	// end inline asm
	// begin inline asm
	mma.sync.aligned.m8n8k16.row.col.s32.s8.s8.s32                         {%r2451, %r2450},                         {%r416}, {%r404},                         {%r2451, %r2450};
	// end inline asm
	// begin inline asm
	mma.sync.aligned.m8n8k16.row.col.s32.s8.s8.s32                         {%r2449, %r2448},                         {%r416}, {%r412},                         {%r2449, %r2448};
	// end inline asm
	// begin inline asm
	mma.sync.aligned.m8n8k16.row.col.s32.s8.s8.s32                         {%r2447, %r2446},                         {%r416}, {%r420},                         {%r2447, %r2446};
	// end inline asm
	// begin inline asm
	mma.sync.aligned.m8n8k16.row.col.s32.s8.s8.s32                         {%r2445, %r2444},                         {%r416}, {%r428},                         {%r2445, %r2444};
	// end inline asm
	// begin inline asm
	mma.sync.aligned.m8n8k16.row.col.s32.s8.s8.s32                         {%r2484, %r2485},                         {%r416}, {%r436},                         {%r2484, %r2485};
	// end inline asm
	// begin inline asm
	mma.sync.aligned.m8n8k16.row.col.s32.s8.s8.s32                         {%r2486, %r2487},                         {%r416}, {%r444},                         {%r2486, %r2487};
	// end inline asm
	// begin inline asm
	mma.sync.aligned.m8n8k16.row.col.s32.s8.s8.s32                         {%r2488, %r2489},                         {%r416}, {%r452},                         {%r2488, %r2489};
	// end inline asm
	// begin inline asm
	mma.sync.aligned.m8n8k16.row.col.s32.s8.s8.s32                         {%r2490, %r2491},                         {%r416}, {%r460},                         {%r2490, %r2491};
	// end inline asm
	// begin inline asm
	mma.sync.aligned.m8n8k16.row.col.s32.s8.s8.s32                         {%r2492, %r2493},                         {%r424}, {%r404},                         {%r2492, %r2493};
	// end inline asm
	// begin inline asm
	mma.sync.aligned.m8n8k16.row.col.s32.s8.s8.s32                         {%r2494, %r2495},                         {%r424}, {%r412},                         {%r2494, %r2495};
	// end inline asm
	// begin inline asm
	mma.sync.aligned.m8n8k16.row.col.s32.s8.s8.s32                         {%r2496, %r2497},                         {%r424}, {%r420},                         {%r2496, %r2497};
	// end inline asm
	// begin inline asm
	mma.sync.aligned.m8n8k16.row.col.s32.s8.s8.s32                         {%r2498, %r2499},                         {%r424}, {%r428},                         {%r2498, %r2499};
	// end inline asm
	// begin inline asm
	mma.sync.aligned.m8n8k16.row.col.s32.s8.s8.s32                         {%r2500, %r2501},                         {%r424}, {%r436},                         {%r2500, %r2501};
	// end inline asm
	// begin inline asm
	mma.sync.aligned.m8n8k16.row.col.s32.s8.s8.s32                         {%r2502, %r2503},                         {%r424}, {%r444},                         {%r2502, %r2503};
	// end inline asm
	// begin inline asm
	mma.sync.aligned.m8n8k16.row.col.s32.s8.s8.s32                         {%r2504, %r2505},                         {%r424}, {%r452},                         {%r2504, %r2505};
	// end inline asm
	// begin inline asm
	mma.sync.aligned.m8n8k16.row.col.s32.s8.s8.s32                         {%r2506, %r2507},                         {%r424}, {%r460},                         {%r2506, %r2507};
	// end inline asm
	// begin inline asm
	mma.sync.aligned.m8n8k16.row.col.s32.s8.s8.s32                         {%r2508, %r2509},                         {%r432}, {%r404},                         {%r2508, %r2509};
	// end inline asm
	// begin inline asm
	mma.sync.aligned.m8n8k16.row.col.s32.s8.s8.s32                         {%r2510, %r2511},                         {%r432}, {%r412},                         {%r2510, %r2511};
	// end inline asm
	// begin inline asm
	mma.sync.aligned.m8n8k16.row.col.s32.s8.s8.s32                         {%r2512, %r2513},                         {%r432}, {%r420},                         {%r2512, %r2513};
	// end inline asm
	// begin inline asm
	mma.sync.aligned.m8n8k16.row.col.s32.s8.s8.s32                         {%r2514, %r2515},                         {%r432}, {%r428},                         {%r2514, %r2515};
	// end inline asm
	// begin inline asm
	mma.sync.aligned.m8n8k16.row.col.s32.s8.s8.s32                         {%r2516, %r2517},                         {%r432}, {%r436},                         {%r2516, %r2517};
	// end inline asm
	// begin inline asm
	mma.sync.aligned.m8n8k16.row.col.s32.s8.s8.s32                         {%r2518, %r2519},                         {%r432}, {%r444},                         {%r2518, %r2519};
	// end inline asm
	// begin inline asm
	mma.sync.aligned.m8n8k16.row.col.s32.s8.s8.s32                         {%r2520, %r2521},                         {%r432}, {%r452},                         {%r2520, %r2521};
	// end inline asm
	// begin inline asm
	mma.sync.aligned.m8n8k16.row.col.s32.s8.s8.s32                         {%r2522, %r2523},                         {%r432}, {%r460},                         {%r2522, %r2523};
	// end inline asm
	// begin inline asm
	mma.sync.aligned.m8n8k16.row.col.s32.s8.s8.s32                         {%r2524, %r2525},                         {%r440}, {%r404},                         {%r2524, %r2525};
	// end inline asm
	// begin inline asm
	mma.sync.aligned.m8n8k16.row.col.s32.s8.s8.s32                         {%r2526, %r2527},                         {%r440}, {%r412},                         {%r2526, %r2527};
	// end inline asm
	// begin inline asm
	mma.sync.aligned.m8n8k16.row.col.s32.s8.s8.s32                         {%r2528, %r2529},                         {%r440}, {%r420},                         {%r2528, %r2529};
	// end inline asm
	// begin inline asm
	mma.sync.aligned.m8n8k16.row.col.s32.s8.s8.s32                         {%r2530, %r2531},                         {%r440}, {%r428},                         {%r2530, %r2531};
	// end inline asm
	// begin inline asm
	mma.sync.aligned.m8n8k16.row.col.s32.s8.s8.s32                         {%r2532, %r2533},                         {%r440}, {%r436},                         {%r2532, %r2533};
	// end inline asm
	// begin inline asm
	mma.sync.aligned.m8n8k16.row.col.s32.s8.s8.s32                         {%r2534, %r2535},                         {%r440}, {%r444},                         {%r2534, %r2535};
	// end inline asm
	// begin inline asm
	mma.sync.aligned.m8n8k16.row.col.s32.s8.s8.s32                         {%r2536, %r2537},                         {%r440}, {%r452},                         {%r2536, %r2537};
	// end inline asm
	// begin inline asm
	mma.sync.aligned.m8n8k16.row.col.s32.s8.s8.s32                         {%r2538, %r2539},                         {%r440}, {%r460},                         {%r2538, %r2539};
	// end inline asm
	// begin inline asm
	mma.sync.aligned.m8n8k16.row.col.s32.s8.s8.s32                         {%r2540, %r2541},                         {%r448}, {%r404},                         {%r2540, %r2541};
	// end inline asm
	// begin inline asm
	mma.sync.aligned.m8n8k16.row.col.s32.s8.s8.s32                         {%r2542, %r2543},                         {%r448}, {%r412},                         {%r2542, %r2543};
	// end inline asm
	// begin inline asm
	mma.sync.aligned.m8n8k16.row.col.s32.s8.s8.s32                         {%r2544, %r2545},                         {%r448}, {%r420},                         {%r2544, %r2545};
	// end inline asm
	// begin inline asm
	mma.sync.aligned.m8n8k16.row.col.s32.s8.s8.s32                         {%r2546, %r2547},                         {%r448}, {%r428},                         {%r2546, %r2547};
	// end inline asm
	// begin inline asm
	mma.sync.aligned.m8n8k16.row.col.s32.s8.s8.s32                         {%r2548, %r2549},                         {%r448}, {%r436},                         {%r2548, %r2549};
	// end inline asm
	// begin inline asm
	mma.sync.aligned.m8n8k16.row.col.s32.s8.s8.s32                         {%r2550, %r2551},                         {%r448}, {%r444},                         {%r2550, %r2551};
	// end inline asm
	// begin inline asm
	mma.sync.aligned.m8n8k16.row.col.s32.s8.s8.s32                         {%r2552, %r2553},                         {%r448}, {%r452},                         {%r2552, %r2553};
	// end inline asm
	// begin inline asm
	mma.sync.aligned.m8n8k16.row.col.s32.s8.s8.s32                         {%r2554, %r2555},                         {%r448}, {%r460},                         {%r2554, %r2555};
	// end inline asm
	// begin inline asm
	mma.sync.aligned.m8n8k16.row.col.s32.s8.s8.s32                         {%r2556, %r2557},                         {%r456}, {%r404},                         {%r2556, %r2557};
	// end inline asm
	// begin inline asm
	mma.sync.aligned.m8n8k16.row.col.s32.s8.s8.s32                         {%r2558, %r2559},                         {%r456}, {%r412},                         {%r2558, %r2559};
	// end inline asm
	// begin inline asm
	mma.sync.aligned.m8n8k16.row.col.s32.s8.s8.s32                         {%r2560, %r2561},                         {%r456}, {%r420},                         {%r2560, %r2561};
	// end inline asm
	// begin inline asm
	mma.sync.aligned.m8n8k16.row.col.s32.s8.s8.s32                         {%r2562, %r2563},                         {%r456}, {%r428},                         {%r2562, %r2563};
	// end inline asm
	// begin inline asm
	mma.sync.aligned.m8n8k16.row.col.s32.s8.s8.s32                         {%r2564, %r2565},                         {%r456}, {%r436},                         {%r2564, %r2565};
	// end inline asm
	// begin inline asm
	mma.sync.aligned.m8n8k16.row.col.s32.s8.s8.s32                         {%r2566, %r2567},                         {%r456}, {%r444},                         {%r2566, %r2567};
	// end inline asm
	// begin inline asm
	mma.sync.aligned.m8n8k16.row.col.s32.s8.s8.s32                         {%r2568, %r2569},                         {%r456}, {%r452},                         {%r2568, %r2569};
	// end inline asm
	// begin inline asm
	mma.sync.aligned.m8n8k16.row.col.s32.s8.s8.s32                         {%r2570, %r2571},                         {%r456}, {%r460},                         {%r2570, %r2571};
	// end inline asm
	// begin inline asm
	mma.sync.aligned.m8n8k16.row.col.s32.s8.s8.s32                         {%r2483, %r2482},                         {%r401}, {%r405},                         {%r2483, %r2482};
	// end inline asm
	// begin inline asm
	mma.sync.aligned.m8n8k16.row.col.s32.s8.s8.s32                         {%r2481, %r2480},                         {%r401}, {%r413},                         {%r2481, %r2480};
	// end inline asm
	// begin inline asm
	mma.sync.aligned.m8n8k16.row.col.s32.s8.s8.s32                         {%r2479, %r2478},                         {%r401}, {%r421},                         {%r2479, %r2478};
	// end inline asm
	// begin inline asm
	mma.sync.aligned.m8n8k16.row.col.s32.s8.s8.s32                         {%r2477, %r2476},                         {%r401}, {%r429},                         {%r2477, %r2476};
	// end inline asm
	// begin inline asm
	mma.sync.aligned.m8n8k16.row.col.s32.s8.s8.s32                         {%r2475, %r2474},                         {%r401}, {%r437},                         {%r2475, %r2474};
	// end inline asm
	// begin inline asm
	mma.sync.aligned.m8n8k16.row.col.s32.s8.s8.s32                         {%r2473, %r2472},                         {%r401}, {%r445},                         {%r2473, %r2472};
	// end inline asm
	// begin inline asm
	mma.sync.aligned.m8n8k16.row.col.s32.s8.s8.s32                         {%r2471, %r2470},                         {%r401}, {%r453},                         {%r2471, %r2470};
	// end inline asm
	// begin inline asm
	mma.sync.aligned.m8n8k16.row.col.s32.s8.s8.s32                         {%r2469, %r2468},                         {%r401}, {%r461},                         {%r2469, %r2468};
	// end inline asm
	// begin inline asm
	mma.sync.aligned.m8n8k16.row.col.s32.s8.s8.s32                         {%r2467, %r2466},                         {%r409}, {%r405},                         {%r2467, %r2466};
	// end inline asm
	// begin inline asm
	mma.sync.aligned.m8n8k16.row.col.s32.s8.s8.s32                         {%r2465, %r2464},                         {%r409}, {%r413},                         {%r2465, %r2464};
	// end inline asm
	// begin inline asm
	mma.sync.aligned.m8n8k16.row.col.s32.s8.s8.s32                         {%r2463, %r2462},                         {%r409}, {%r421},                         {%r2463, %r2462};
	// end inline asm
	// begin inline asm
	mma.sync.aligned.m8n8k16.row.col.s32.s8.s8.s32                         {%r2461, %r2460},                         {%r409}, {%r429},                         {%r2461, %r2460};
	// end inline asm
	// begin inline asm
	mma.sync.aligned.m8n8k16.row.col.s32.s8.s8.s32                         {%r2459, %r2458},                         {%r409}, {%r437},                         {%r2459, %r2458};
	// end inline asm
	// begin inline asm
	mma.sync.aligned.m8n8k16.row.col.s32.s8.s8.s32                         {%r2457, %r2456},                         {%r409}, {%r445},                         {%r2457, %r2456};
	// end inline asm
	// begin inline asm
	mma.sync.aligned.m8n8k16.row.col.s32.s8.s8.s32                         {%r2455, %r2454},                         {%r409}, {%r453},                         {%r2455, %r2454};
	// end inline asm
	// begin inline asm
	mma.sync.aligned.m8n8k16.row.col.s32.s8.s8.s32                         {%r2453, %r2452},                         {%r409}, {%r461},                         {%r2453, %r2452};
	// end inline asm
	// begin inline asm
	mma.sync.aligned.m8n8k16.row.col.s32.s8.s8.s32                         {%r2451, %r2450},                         {%r417}, {%r405},                         {%r2451, %r2450};
	// end inline asm
	// begin inline asm
	mma.sync.aligned.m8n8k16.row.col.s32.s8.s8.s32                         {%r2449, %r2448},                         {%r417}, {%r413},                         {%r2449, %r2448};
	// end inline asm
	// begin inline asm
	mma.sync.aligned.m8n8k16.row.col.s32.s8.s8.s32                         {%r2447, %r2446},                         {%r417}, {%r421},                         {%r2447, %r2446};
	// end inline asm
	// begin inline asm
	mma.sync.aligned.m8n8k16.row.col.s32.s8.s8.s32                         {%r2445, %r2444},                         {%r417}, {%r429},                         {%r2445, %r2444};
	// end inline asm
	// begin inline asm
	mma.sync.aligned.m8n8k16.row.col.s32.s8.s8.s32                         {%r2484, %r2485},                         {%r417}, {%r437},                         {%r2484, %r2485};
	// end inline asm
	// begin inline asm
	mma.sync.aligned.m8n8k16.row.col.s32.s8.s8.s32                         {%r2486, %r2487},                         {%r417}, {%r445},                         {%r2486, %r2487};
	// end inline asm
	// begin inline asm
	mma.sync.aligned.m8n8k16.row.col.s32.s8.s8.s32                         {%r2488, %r2489},                         {%r417}, {%r453},                         {%r2488, %r2489};
	// end inline asm
	// begin inline asm
	mma.sync.aligned.m8n8k16.row.col.s32.s8.s8.s32                         {%r2490, %r2491},                         {%r417}, {%r461},                         {%r2490, %r2491};
	// end inline asm
	// begin inline asm
	mma.sync.aligned.m8n8k16.row.col.s32.s8.s8.s32                         {%r2492, %r2493},                         {%r425}, {%r405},                         {%r2492, %r2493};
	// end inline asm
	// begin inline asm
	mma.sync.aligned.m8n8k16.row.col.s32.s8.s8.s32                         {%r2494, %r2495},                         {%r425}, {%r413},                         {%r2494, %r2495};
	// end inline asm
	// begin inline asm
	mma.sync.aligned.m8n8k16.row.col.s32.s8.s8.s32                         {%r2496, %r2497},                         {%r425}, {%r421},                         {%r2496, %r2497};
	// end inline asm
	// begin inline asm
	mma.sync.aligned.m8n8k16.row.col.s32.s8.s8.s32                         {%r2498, %r2499},                         {%r425}, {%r429},                         {%r2498, %r2499};
	// end inline asm
	// begin inline asm
	mma.sync.aligned.m8n8k16.row.col.s32.s8.s8.s32                         {%r2500, %r2501},                         {%r425}, {%r437},                         {%r2500, %r2501};
	// end inline asm
	// begin inline asm
	mma.sync.aligned.m8n8k16.row.col.s32.s8.s8.s32                         {%r2502, %r2503},                         {%r425}, {%r445},                         {%r2502, %r2503};
	// end inline asm
	// begin inline asm
	mma.sync.aligned.m8n8k16.row.col.s32.s8.s8.s32                         {%r2504, %r2505},                         {%r425}, {%r453},                         {%r2504, %r2505};
	// end inline asm
	// begin inline asm
	mma.sync.aligned.m8n8k16.row.col.s32.s8.s8.s32                         {%r2506, %r2507},                         {%r425}, {%r461},                         {%r2506, %r2507};
	// end inline asm
	// begin inline asm
	mma.sync.aligned.m8n8k16.row.col.s32.s8.s8.s32                         {%r2508, %r2509},                         {%r433}, {%r405},                         {%r2508, %r2509};
	// end inline asm
	// begin inline asm
	mma.sync.aligned.m8n8k16.row.col.s32.s8.s8.s32                         {%r2510, %r2511},                         {%r433}, {%r413},                         {%r2510, %r2511};
	// end inline asm
	// begin inline asm
	mma.sync.aligned.m8n8k16.row.col.s32.s8.s8.s32                         {%r2512, %r2513},                         {%r433}, {%r421},                         {%r2512, %r2513};
	// end inline asm
	// begin inline asm
	mma.sync.aligned.m8n8k16.row.col.s32.s8.s8.s32                         {%r2514, %r2515},                         {%r433}, {%r429},                         {%r2514, %r2515};
	// end inline asm
	// begin inline asm
	mma.sync.aligned.m8n8k16.row.col.s32.s8.s8.s32                         {%r2516, %r2517},                         {%r433}, {%r437},                         {%r2516, %r2517};
	// end inline asm
	// begin inline asm
	mma.sync.aligned.m8n8k16.row.col.s32.s8.s8.s32                         {%r2518, %r2519},                         {%r433}, {%r445},                         {%r2518, %r2519};
	// end inline asm
	// begin inline asm
	mma.sync.aligned.m8n8k16.row.col.s32.s8.s8.s32                         {%r2520, %r2521},                         {%r433}, {%r453},                         {%r2520, %r2521};
	// end inline asm
	// begin inline asm
	mma.sync.aligned.m8n8k16.row.col.s32.s8.s8.s32                         {%r2522, %r2523},                         {%r433}, {%r461},                         {%r2522, %r2523};
	// end inline asm
	// begin inline asm
	mma.sync.aligned.m8n8k16.row.col.s32.s8.s8.s32                         {%r2524, %r2525},                         {%r441}, {%r405},                         {%r2524, %r2525};
	// end inline asm
	// begin inline asm
	mma.sync.aligned.m8n8k16.row.col.s32.s8.s8.s32                         {%r2526, %r2527},                         {%r441}, {%r413},                         {%r2526, %r2527};
	// end inline asm
	// begin inline asm
	mma.sync.aligned.m8n8k16.row.col.s32.s8.s8.s32                         {%r2528, %r2529},                         {%r441}, {%r421},                         {%r2528, %r2529};
	// end inline asm
	// begin inline asm
	mma.sync.aligned.m8n8k16.row.col.s32.s8.s8.s32                         {%r2530, %r2531},                         {%r441}, {%r429},                         {%r2530, %r2531};
	// end inline asm
	// begin inline asm
	mma.sync.aligned.m8n8k16.row.col.s32.s8.s8.s32                         {%r2532, %r2533},                         {%r441}, {%r437},                         {%r2532, %r2533};
	// end inline asm
	// begin inline asm
	mma.sync.aligned.m8n8k16.row.col.s32.s8.s8.s32                         {%r2534, %r2535},                         {%r441}, {%r445},                         {%r2534, %r2535};
	// end inline asm
	// begin inline asm
	mma.sync.aligned.m8n8k16.row.col.s32.s8.s8.s32                         {%r2536, %r2537},                         {%r441}, {%r453},                         {%r2536, %r2537};
	// end inline asm
	// begin inline asm
	mma.sync.aligned.m8n8k16.row.col.s32.s8.s8.s32                         {%r2538, %r2539},                         {%r441}, {%r461},                         {%r2538, %r2539};
	// end inline asm
	// begin inline asm
	mma.sync.aligned.m8n8k16.row.col.s32.s8.s8.s32                         {%r2540, %r2541},                         {%r449}, {%r405},                         {%r2540, %r2541};
	// end inline asm
	// begin inline asm
	mma.sync.aligned.m8n8k16.row.col.s32.s8.s8.s32                         {%r2542, %r2543},                         {%r449}, {%r413},                         {%r2542, %r2543};
	// end inline asm
	// begin inline asm
	mma.sync.aligned.m8n8k16.row.col.s32.s8.s8.s32                         {%r2544, %r2545},                         {%r449}, {%r421},                         {%r2544, %r2545};
	// end inline asm
	// begin inline asm
	mma.sync.aligned.m8n8k16.row.col.s32.s8.s8.s32                         {%r2546, %r2547},                         {%r449}, {%r429},                         {%r2546, %r2547};
	// end inline asm
	// begin inline asm
	mma.sync.aligned.m8n8k16.row.col.s32.s8.s8.s32                         {%r2548, %r2549},                         {%r449}, {%r437},                         {%r2548, %r2549};
	// end inline asm
	// begin inline asm
	mma.sync.aligned.m8n8k16.row.col.s32.s8.s8.s32                         {%r2550, %r2551},                         {%r449}, {%r445},                         {%r2550, %r2551};
	// end inline asm
	// begin inline asm
	mma.sync.aligned.m8n8k16.row.col.s32.s8.s8.s32                         {%r2552, %r2553},                         {%r449}, {%r453},                         {%r2552, %r2553};
	// end inline asm
	// begin inline asm
	mma.sync.aligned.m8n8k16.row.col.s32.s8.s8.s32                         {%r2554, %r2555},                         {%r449}, {%r461},                         {%r2554, %r2555};
	// end inline asm
	// begin inline asm
	mma.sync.aligned.m8n8k16.row.col.s32.s8.s8.s32                         {%r2556, %r2557},                         {%r457}, {%r405},                         {%r2556, %r2557};
	// end inline asm
	// begin inline asm
	mma.sync.aligned.m8n8k16.row.col.s32.s8.s8.s32                         {%r2558, %r2559},                         {%r457}, {%r413},                         {%r2558, %r2559};
	// end inline asm
	// begin inline asm
	mma.sync.aligned.m8n8k16.row.col.s32.s8.s8.s32                         {%r2560, %r2561},                         {%r457}, {%r421},                         {%r2560, %r2561};
	// end inline asm
	// begin inline asm
	mma.sync.aligned.m8n8k16.row.col.s32.s8.s8.s32                         {%r2562, %r2563},                         {%r457}, {%r429},                         {%r2562, %r2563};
	// end inline asm
	// begin inline asm
	mma.sync.aligned.m8n8k16.row.col.s32.s8.s8.s32                         {%r2564, %r2565},                         {%r457}, {%r437},                         {%r2564, %r2565};
	// end inline asm
	// begin inline asm
	mma.sync.aligned.m8n8k16.row.col.s32.s8.s8.s32                         {%r2566, %r2567},                         {%r457}, {%r445},                         {%r2566, %r2567};
	// end inline asm
	// begin inline asm
	mma.sync.aligned.m8n8k16.row.col.s32.s8.s8.s32                         {%r2568, %r2569},                         {%r457}, {%r453},                         {%r2568, %r2569};
	// end inline asm
	// begin inline asm
	mma.sync.aligned.m8n8k16.row.col.s32.s8.s8.s32                         {%r2570, %r2571},                         {%r457}, {%r461},                         {%r2570, %r2571};
	// end inline asm
	// begin inline asm
	mma.sync.aligned.m8n8k16.row.col.s32.s8.s8.s32                         {%r2483, %r2482},                         {%r402}, {%r406},                         {%r2483, %r2482};
	// end inline asm
	// begin inline asm
	mma.sync.aligned.m8n8k16.row.col.s32.s8.s8.s32                         {%r2481, %r2480},                         {%r402}, {%r414},                         {%r2481, %r2480};
	// end inline asm
	// begin inline asm
	mma.sync.aligned.m8n8k16.row.col.s32.s8.s8.s32                         {%r2479, %r2478},                         {%r402}, {%r422},                         {%r2479, %r2478};
	// end inline asm
	// begin inline asm
	mma.sync.aligned.m8n8k16.row.col.s32.s8.s8.s32                         {%r2477, %r2476},                         {%r402}, {%r430},                         {%r2477, %r2476};
	// end inline asm
	// begin inline asm
	mma.sync.aligned.m8n8k16.row.col.s32.s8.s8.s32                         {%r2475, %r2474},                         {%r402}, {%r438},                         {%r2475, %r2474};
	// end inline asm
	// begin inline asm
	mma.sync.aligned.m8n8k16.row.col.s32.s8.s8.s32                         {%r2473, %r2472},                         {%r402}, {%r446},                         {%r2473, %r2472};
	// end inline asm
	// begin inline asm
	mma.sync.aligned.m8n8k16.row.col.s32.s8.s8.s32                         {%r2471, %r2470},                         {%r402}, {%r454},                         {%r2471, %r2470};
	// end inline asm
	// begin inline asm
	mma.sync.aligned.m8n8k16.row.col.s32.s8.s8.s32                         {%r2469, %r2468},                         {%r402}, {%r462},                         {%r2469, %r2468};
	// end inline asm
	// begin inline asm
	mma.sync.aligned.m8n8k16.row.col.s32.s8.s8.s32                         {%r2467, %r2466},                         {%r410}, {%r406},                         {%r2467, %r2466};
	// end inline asm
	// begin inline asm
	mma.sync.aligned.m8n8k16.row.col.s32.s8.s8.s32                         {%r2465, %r2464},                         {%r410}, {%r414},                         {%r2465, %r2464};
	// end inline asm
	// begin inline asm
	mma.sync.aligned.m8n8k16.row.col.s32.s8.s8.s32                         {%r2463, %r2462},                         {%r410}, {%r422},                         {%r2463, %r2462};
	// end inline asm
	// begin inline asm
	mma.sync.aligned.m8n8k16.row.col.s32.s8.s8.s32                         {%r2461, %r2460},                         {%r410}, {%r430},                         {%r2461, %r2460};
	// end inline asm
	// begin inline asm
	mma.sync.aligned.m8n8k16.row.col.s32.s8.s8.s32                         {%r2459, %r2458},                         {%r410}, {%r438},                         {%r2459, %r2458};
	// end inline asm
	// begin inline asm
	mma.sync.aligned.m8n8k16.row.col.s32.s8.s8.s32                         {%r2457, %r2456},                         {%r410}, {%r446},                         {%r2457, %r2456};
	// end inline asm
	// begin inline asm
	mma.sync.aligned.m8n8k16.row.col.s32.s8.s8.s32                         {%r2455, %r2454},                         {%r410}, {%r454},                         {%r2455, %r2454};
	// end inline asm
	// begin inline asm
	mma.sync.aligned.m8n8k16.row.col.s32.s8.s8.s32                         {%r2453, %r2452},                         {%r410}, {%r462},                         {%r2453, %r2452};
	// end inline asm
	// begin inline asm
	mma.sync.aligned.m8n8k16.row.col.s32.s8.s8.s32                         {%r2451, %r2450},                         {%r418}, {%r406},                         {%r2451, %r2450};
	// end inline asm
	// begin inline asm
	mma.sync.aligned.m8n8k16.row.col.s32.s8.s8.s32                         {%r2449, %r2448},                         {%r418}, {%r414},                         {%r2449, %r2448};
	// end inline asm
	// begin inline asm
	mma.sync.aligned.m8n8k16.row.col.s32.s8.s8.s32                         {%r2447, %r2446},                         {%r418}, {%r422},                         {%r2447, %r2446};
	// end inline asm
	// begin inline asm
	mma.sync.aligned.m8n8k16.row.col.s32.s8.s8.s32                         {%r2445, %r2444},                         {%r418}, {%r430},                         {%r2445, %r2444};
	// end inline asm
	// begin inline asm
	mma.sync.aligned.m8n8k16.row.col.s32.s8.s8.s32                         {%r2484, %r2485},                         {%r418}, {%r438},                         {%r2484, %r2485};
	// end inline asm
	// begin inline asm
	mma.sync.aligned.m8n8k16.row.col.s32.s8.s8.s32                         {%r2486, %r2487},                         {%r418}, {%r446},                         {%r2486, %r2487};
	// end inline asm
	// begin inline asm
	mma.sync.aligned.m8n8k16.row.col.s32.s8.s8.s32                         {%r2488, %r2489},                         {%r418}, {%r454},                         {%r2488, %r2489};
	// end inline asm
	// begin inline asm
	mma.sync.aligned.m8n8k16.row.col.s32.s8.s8.s32                         {%r2490, %r2491},                         {%r418}, {%r462},                         {%r2490, %r2491};
	// end inline asm
	// begin inline asm
	mma.sync.aligned.m8n8k16.row.col.s32.s8.s8.s32                         {%r2492, %r2493},                         {%r426}, {%r406},                         {%r2492, %r2493};
	// end inline asm
	// begin inline asm
	mma.sync.aligned.m8n8k16.row.col.s32.s8.s8.s32                         {%r2494, %r2495},                         {%r426}, {%r414},                         {%r2494, %r2495};
	// end inline asm
	// begin inline asm
	mma.sync.aligned.m8n8k16.row.col.s32.s8.s8.s32                         {%r2496, %r2497},                         {%r426}, {%r422},                         {%r2496, %r2497};
	// end inline asm
	// begin inline asm
	mma.sync.aligned.m8n8k16.row.col.s32.s8.s8.s32                         {%r2498, %r2499},                         {%r426}, {%r430},                         {%r2498, %r2499};
	// end inline asm
	// begin inline asm
	mma.sync.aligned.m8n8k16.row.col.s32.s8.s8.s32                         {%r2500, %r2501},                         {%r426}, {%r438},                         {%r2500, %r2501};
	// end inline asm
	// begin inline asm
	mma.sync.aligned.m8n8k16.row.col.s32.s8.s8.s32                         {%r2502, %r2503},                         {%r426}, {%r446},                         {%r2502, %r2503};
	// end inline asm
	// begin inline asm
	mma.sync.aligned.m8n8k16.row.col.s32.s8.s8.s32                         {%r2504, %r2505},                         {%r426}, {%r454},                         {%r2504, %r2505};
	// end inline asm
	// begin inline asm
	mma.sync.aligned.m8n8k16.row.col.s32.s8.s8.s32                         {%r2506, %r2507},                         {%r426}, {%r462},                         {%r2506, %r2507};
	// end inline asm
	// begin inline asm
	mma.sync.aligned.m8n8k16.row.col.s32.s8.s8.s32                         {%r2508, %r2509},                         {%r434}, {%r406},                         {%r2508, %r2509};
	// end inline asm
	// begin inline asm
	mma.sync.aligned.m8n8k16.row.col.s32.s8.s8.s32                         {%r2510, %r2511},                         {%r434}, {%r414},                         {%r2510, %r2511};
	// end inline asm
	// begin inline asm
	mma.sync.aligned.m8n8k16.row.col.s32.s8.s8.s32                         {%r2512, %r2513},                         {%r434}, {%r422},                         {%r2512, %r2513};
	// end inline asm
	// begin inline asm
	mma.sync.aligned.m8n8k16.row.col.s32.s8.s8.s32                         {%r2514, %r2515},                         {%r434}, {%r430},                         {%r2514, %r2515};
	// end inline asm
	// begin inline asm
	mma.sync.aligned.m8n8k16.row.col.s32.s8.s8.s32                         {%r2516, %r2517},                         {%r434}, {%r438},                         {%r2516, %r2517};
	// end inline asm
	// begin inline asm
	mma.sync.aligned.m8n8k16.row.col.s32.s8.s8.s32                         {%r2518, %r2519},                         {%r434}, {%r446},                         {%r2518, %r2519};
	// end inline asm
	// begin inline asm
	mma.sync.aligned.m8n8k16.row.col.s32.s8.s8.s32                         {%r2520, %r2521},                         {%r434}, {%r454},                         {%r2520, %r2521};
	// end inline asm
	// begin inline asm
	mma.sync.aligned.m8n8k16.row.col.s32.s8.s8.s32                         {%r2522, %r2523},                         {%r434}, {%r462},                         {%r2522, %r2523};
	// end inline asm
	// begin inline asm
	mma.sync.aligned.m8n8k16.row.col.s32.s8.s8.s32                         {%r2524, %r2525},                         {%r442}, {%r406},                         {%r2524, %r2525};
	// end inline asm
	// begin inline asm
	mma.sync.aligned.m8n8k16.row.col.s32.s8.s8.s32                         {%r2526, %r2527},                         {%r442}, {%r414},                         {%r2526, %r2527};
	// end inline asm
	// begin inline asm
	mma.sync.aligned.m8n8k16.row.col.s32.s8.s8.s32                         {%r2528, %r2529},                         {%r442}, {%r422},                         {%r2528, %r2529};
	// end inline asm
	// begin inline asm
	mma.sync.aligned.m8n8k16.row.col.s32.s8.s8.s32                         {%r2530, %r2531},                         {%r442}, {%r430},                         {%r2530, %r2531};
	// end inline asm
	// begin inline asm
	mma.sync.aligned.m8n8k16.row.col.s32.s8.s8.s32                         {%r2532, %r2533},                         {%r442}, {%r438},                         {%r2532, %r2533};
	// end inline asm
	// begin inline asm
	mma.sync.aligned.m8n8k16.row.col.s32.s8.s8.s32                         {%r2534, %r2535},                         {%r442}, {%r446},                         {%r2534, %r2535};
	// end inline asm
	// begin inline asm
	mma.sync.aligned.m8n8k16.row.col.s32.s8.s8.s32                         {%r2536, %r2537},                         {%r442}, {%r454},                         {%r2536, %r2537};
	// end inline asm
	// begin inline asm
	mma.sync.aligned.m8n8k16.row.col.s32.s8.s8.s32                         {%r2538, %r2539},                         {%r442}, {%r462},                         {%r2538, %r2539};
	// end inline asm
	// begin inline asm
	mma.sync.aligned.m8n8k16.row.col.s32.s8.s8.s32                         {%r2540, %r2541},                         {%r450}, {%r406},                         {%r2540, %r2541};
	// end inline asm
	// begin inline asm
	mma.sync.aligned.m8n8k16.row.col.s32.s8.s8.s32                         {%r2542, %r2543},                         {%r450}, {%r414},                         {%r2542, %r2543};
	// end inline asm
	// begin inline asm
	mma.sync.aligned.m8n8k16.row.col.s32.s8.s8.s32                         {%r2544, %r2545},                         {%r450}, {%r422},                         {%r2544, %r2545};
	// end inline asm
	// begin inline asm
	mma.sync.aligned.m8n8k16.row.col.s32.s8.s8.s32                         {%r2546, %r2547},                         {%r450}, {%r430},                         {%r2546, %r2547};
	// end inline asm
	// begin inline asm
	mma.sync.aligned.m8n8k16.row.col.s32.s8.s8.s32                         {%r2548, %r2549},                         {%r450}, {%r438},                         {%r2548, %r2549};
	// end inline asm
	// begin inline asm
	mma.sync.aligned.m8n8k16.row.col.s32.s8.s8.s32                         {%r2550, %r2551},                         {%r450}, {%r446},                         {%r2550, %r2551};
	// end inline asm
	// begin inline asm
	mma.sync.aligned.m8n8k16.row.col.s32.s8.s8.s32                         {%r2552, %r2553},                         {%r450}, {%r454},                         {%r2552, %r2553};
	// end inline asm
	// begin inline asm
	mma.sync.aligned.m8n8k16.row.col.s32.s8.s8.s32                         {%r2554, %r2555},                         {%r450}, {%r462},                         {%r2554, %r2555};
	// end inline asm
	// begin inline asm
	mma.sync.aligned.m8n8k16.row.col.s32.s8.s8.s32                         {%r2556, %r2557},                         {%r458}, {%r406},                         {%r2556, %r2557};
	// end inline asm
	// begin inline asm
	mma.sync.aligned.m8n8k16.row.col.s32.s8.s8.s32                         {%r2558, %r2559},                         {%r458}, {%r414},                         {%r2558, %r2559};
	// end inline asm
	// begin inline asm
	mma.sync.aligned.m8n8k16.row.col.s32.s8.s8.s32                         {%r2560, %r2561},                         {%r458}, {%r422},                         {%r2560, %r2561};
	// end inline asm
	// begin inline asm
	mma.sync.aligned.m8n8k16.row.col.s32.s8.s8.s32                         {%r2562, %r2563},                         {%r458}, {%r430},                         {%r2562, %r2563};
	// end inline asm
	// begin inline asm
	mma.sync.aligned.m8n8k16.row.col.s32.s8.s8.s32                         {%r2564, %r2565},                         {%r458}, {%r438},                         {%r2564, %r2565};
	// end inline asm
	// begin inline asm
	mma.sync.aligned.m8n8k16.row.col.s32.s8.s8.s32                         {%r2566, %r2567},                         {%r458}, {%r446},                         {%r2566, %r2567};
	// end inline asm
	// begin inline asm
	mma.sync.aligned.m8n8k16.row.col.s32.s8.s8.s32                         {%r2568, %r2569},                         {%r458}, {%r454},                         {%r2568, %r2569};
	// end inline asm
	// begin inline asm
	mma.sync.aligned.m8n8k16.row.col.s32.s8.s8.s32                         {%r2570, %r2571},                         {%r458}, {%r462},                         {%r2570, %r2571};
	// end inline asm
	// begin inline asm
	mma.sync.aligned.m8n8k16.row.col.s32.s8.s8.s32                         {%r2483, %r2482},                         {%r403}, {%r407},                         {%r2483, %r2482};
	// end inline asm
	// begin inline asm
	mma.sync.aligned.m8n8k16.row.col.s32.s8.s8.s32                         {%r2481, %r2480},                         {%r403}, {%r415},                         {%r2481, %r2480};
	// end inline asm
	// begin inline asm
	mma.sync.aligned.m8n8k16.row.col.s32.s8.s8.s32                         {%r2479, %r2478},                         {%r403}, {%r423},                         {%r2479, %r2478};
	// end inline asm
	// begin inline asm
	mma.sync.aligned.m8n8k16.row.col.s32.s8.s8.s32                         {%r2477, %r2476},                         {%r403}, {%r431},                         {%r2477, %r2476};
	// end inline asm
	// begin inline asm
	mma.sync.aligned.m8n8k16.row.col.s32.s8.s8.s32                         {%r2475, %r2474},                         {%r403}, {%r439},                         {%r2475, %r2474};
	// end inline asm
	// begin inline asm
	mma.sync.aligned.m8n8k16.row.col.s32.s8.s8.s32                         {%r2473, %r2472},                         {%r403}, {%r447},                         {%r2473, %r2472};
	// end inline asm
	// begin inline asm
	mma.sync.aligned.m8n8k16.row.col.s32.s8.s8.s32                         {%r2471, %r2470},                         {%r403}, {%r455},                         {%r2471, %r2470};
	// end inline asm
	// begin inline asm
	mma.sync.aligned.m8n8k16.row.col.s32.s8.s8.s32                         {%r2469, %r2468},                         {%r403}, {%r463},                         {%r2469, %r2468};
	// end inline asm
	// begin inline asm
	mma.sync.aligned.m8n8k16.row.col.s32.s8.s8.s32                         {%r2467, %r2466},                         {%r411}, {%r407},                         {%r2467, %r2466};
	// end inline asm
	// begin inline asm
	mma.sync.aligned.m8n8k16.row.col.s32.s8.s8.s32                         {%r2465, %r2464},                         {%r411}, {%r415},                         {%r2465, %r2464};
	// end inline asm
	// begin inline asm
	mma.sync.aligned.m8n8k16.row.col.s32.s8.s8.s32                         {%r2463, %r2462},                         {%r411}, {%r423},                         {%r2463, %r2462};
	// end inline asm
	// begin inline asm
	mma.sync.aligned.m8n8k16.row.col.s32.s8.s8.s32                         {%r2461, %r2460},                         {%r411}, {%r431},                         {%r2461, %r2460};
	// end inline asm
	// begin inline asm
	mma.sync.aligned.m8n8k16.row.col.s32.s8.s8.s32                         {%r2459, %r2458},                         {%r411}, {%r439},                         {%r2459, %r2458};
	// end inline asm
	// begin inline asm
	mma.sync.aligned.m8n8k16.row.col.s32.s8.s8.s32                         {%r2457, %r2456},                         {%r411}, {%r447},                         {%r2457, %r2456};
	// end inline asm
	// begin inline asm
	mma.sync.aligned.m8n8k16.row.col.s32.s8.s8.s32                         {%r2455, %r2454},                         {%r411}, {%r455},                         {%r2455, %r2454};
	// end inline asm
	// begin inline asm
	mma.sync.aligned.m8n8k16.row.col.s32.s8.s8.s32                         {%r2453, %r2452},                         {%r411}, {%r463},                         {%r2453, %r2452};
	// end inline asm
	// begin inline asm
	mma.sync.aligned.m8n8k16.row.col.s32.s8.s8.s32                         {%r2451, %r2450},                         {%r419}, {%r407},                         {%r2451, %r2450};
	// end inline asm
	// begin inline asm
	mma.sync.aligned.m8n8k16.row.col.s32.s8.s8.s32                         {%r2449, %r2448},                         {%r419}, {%r415},                         {%r2449, %r2448};
	// end inline asm
	// begin inline asm
	mma.sync.aligned.m8n8k16.row.col.s32.s8.s8.s32                         {%r2447, %r2446},                         {%r419}, {%r423},                         {%r2447, %r2446};
	// end inline asm
	// begin inline asm
	mma.sync.aligned.m8n8k16.row.col.s32.s8.s8.s32                         {%r2445, %r2444},                         {%r419}, {%r431},                         {%r2445, %r2444};
	// end inline asm
	// begin inline asm
	mma.sync.aligned.m8n8k16.row.col.s32.s8.s8.s32                         {%r2484, %r2485},                         {%r419}, {%r439},                         {%r2484, %r2485};
	// end inline asm
	// begin inline asm
	mma.sync.aligned.m8n8k16.row.col.s32.s8.s8.s32                         {%r2486, %r2487},                         {%r419}, {%r447},                         {%r2486, %r2487};
	// end inline asm
	// begin inline asm
	mma.sync.aligned.m8n8k16.row.col.s32.s8.s8.s32                         {%r2488, %r2489},                         {%r419}, {%r455},                         {%r2488, %r2489};
	// end inline asm
	// begin inline asm
	mma.sync.aligned.m8n8k16.row.col.s32.s8.s8.s32                         {%r2490, %r2491},                         {%r419}, {%r463},                         {%r2490, %r2491};
	// end inline asm
	// begin inline asm
	mma.sync.aligned.m8n8k16.row.col.s32.s8.s8.s32                         {%r2492, %r2493},                         {%r427}, {%r407},                         {%r2492, %r2493};
	// end inline asm
	// begin inline asm
	mma.sync.aligned.m8n8k16.row.col.s32.s8.s8.s32                         {%r2494, %r2495},                         {%r427}, {%r415},                         {%r2494, %r2495};
	// end inline asm
	// begin inline asm
	mma.sync.aligned.m8n8k16.row.col.s32.s8.s8.s32                         {%r2496, %r2497},                         {%r427}, {%r423},                         {%r2496, %r2497};
	// end inline asm
	// begin inline asm
	mma.sync.aligned.m8n8k16.row.col.s32.s8.s8.s32                         {%r2498, %r2499},                         {%r427}, {%r431},                         {%r2498, %r2499};
	// end inline asm
	// begin inline asm
	mma.sync.aligned.m8n8k16.row.col.s32.s8.s8.s32                         {%r2500, %r2501},                         {%r427}, {%r439},                         {%r2500, %r2501};
	// end inline asm
	// begin inline asm
	mma.sync.aligned.m8n8k16.row.col.s32.s8.s8.s32                         {%r2502, %r2503},                         {%r427}, {%r447},                         {%r2502, %r2503};
	// end inline asm
	// begin inline asm
	mma.sync.aligned.m8n8k16.row.col.s32.s8.s8.s32                         {%r2504, %r2505},                         {%r427}, {%r455},                         {%r2504, %r2505};
	// end inline asm
	// begin inline asm
	mma.sync.aligned.m8n8k16.row.col.s32.s8.s8.s32                         {%r2506, %r2507},                         {%r427}, {%r463},                         {%r2506, %r2507};
	// end inline asm
	// begin inline asm
	mma.sync.aligned.m8n8k16.row.col.s32.s8.s8.s32                         {%r2508, %r2509},                         {%r435}, {%r407},                         {%r2508, %r2509};
	// end inline asm
	// begin inline asm
	mma.sync.aligned.m8n8k16.row.col.s32.s8.s8.s32                         {%r2510, %r2511},                         {%r435}, {%r415},                         {%r2510, %r2511};
	// end inline asm
	// begin inline asm
	mma.sync.aligned.m8n8k16.row.col.s32.s8.s8.s32                         {%r2512, %r2513},                         {%r435}, {%r423},                         {%r2512, %r2513};
	// end inline asm
	// begin inline asm
	mma.sync.aligned.m8n8k16.row.col.s32.s8.s8.s32                         {%r2514, %r2515},                         {%r435}, {%r431},                         {%r2514, %r2515};
	// end inline asm
	// begin inline asm
	mma.sync.aligned.m8n8k16.row.col.s32.s8.s8.s32                         {%r2516, %r2517},                         {%r435}, {%r439},                         {%r2516, %r2517};
	// end inline asm
	// begin inline asm
	mma.sync.aligned.m8n8k16.row.col.s32.s8.s8.s32                         {%r2518, %r2519},                         {%r435}, {%r447},                         {%r2518, %r2519};
	// end inline asm
	// begin inline asm
	mma.sync.aligned.m8n8k16.row.col.s32.s8.s8.s32                         {%r2520, %r2521},                         {%r435}, {%r455},                         {%r2520, %r2521};
	// end inline asm
	// begin inline asm
	mma.sync.aligned.m8n8k16.row.col.s32.s8.s8.s32                         {%r2522, %r2523},                         {%r435}, {%r463},                         {%r2522, %r2523};
	// end inline asm
	// begin inline asm
	mma.sync.aligned.m8n8k16.row.col.s32.s8.s8.s32                         {%r2524, %r2525},                         {%r443}, {%r407},                         {%r2524, %r2525};
	// end inline asm
	// begin inline asm
	mma.sync.aligned.m8n8k16.row.col.s32.s8.s8.s32                         {%r2526, %r2527},                         {%r443}, {%r415},                         {%r2526, %r2527};
	// end inline asm
	// begin inline asm
	mma.sync.aligned.m8n8k16.row.col.s32.s8.s8.s32                         {%r2528, %r2529},                         {%r443}, {%r423},                         {%r2528, %r2529};
	// end inline asm
	// begin inline asm
	mma.sync.aligned.m8n8k16.row.col.s32.s8.s8.s32                         {%r2530, %r2531},                         {%r443}, {%r431},                         {%r2530, %r2531};
	// end inline asm
	// begin inline asm
	mma.sync.aligned.m8n8k16.row.col.s32.s8.s8.s32                         {%r2532, %r2533},                         {%r443}, {%r439},                         {%r2532, %r2533};
	// end inline asm
	// begin inline asm
	mma.sync.aligned.m8n8k16.row.col.s32.s8.s8.s32                         {%r2534, %r2535},                         {%r443}, {%r447},                         {%r2534, %r2535};
	// end inline asm
	// begin inline asm
	mma.sync.aligned.m8n8k16.row.col.s32.s8.s8.s32                         {%r2536, %r2537},                         {%r443}, {%r455},                         {%r2536, %r2537};
	// end inline asm
	// begin inline asm
	mma.sync.aligned.m8n8k16.row.col.s32.s8.s8.s32                         {%r2538, %r2539},                         {%r443}, {%r463},                         {%r2538, %r2539};
	// end inline asm
	// begin inline asm
	mma.sync.aligned.m8n8k16.row.col.s32.s8.s8.s32                         {%r2540, %r2541},                         {%r451}, {%r407},                         {%r2540, %r2541};
	// end inline asm
	// begin inline asm
	mma.sync.aligned.m8n8k16.row.col.s32.s8.s8.s32                         {%r2542, %r2543},                         {%r451}, {%r415},                         {%r2542, %r2543};
	// end inline asm
	// begin inline asm
	mma.sync.aligned.m8n8k16.row.col.s32.s8.s8.s32                         {%r2544, %r2545},                         {%r451}, {%r423},                         {%r2544, %r2545};
	// end inline asm
	// begin inline asm
	mma.sync.aligned.m8n8k16.row.col.s32.s8.s8.s32                         {%r2546, %r2547},                         {%r451}, {%r431},                         {%r2546, %r2547};
	// end inline asm
	// begin inline asm
	mma.sync.aligned.m8n8k16.row.col.s32.s8.s8.s32                         {%r2548, %r2549},                         {%r451}, {%r439},                         {%r2548, %r2549};
	// end inline asm
	// begin inline asm
	mma.sync.aligned.m8n8k16.row.col.s32.s8.s8.s32                         {%r2550, %r2551},                         {%r451}, {%r447},                         {%r2550, %r2551};
	// end inline asm
	// begin inline asm
	mma.sync.aligned.m8n8k16.row.col.s32.s8.s8.s32                         {%r2552, %r2553},                         {%r451}, {%r455},                         {%r2552, %r2553};
	// end inline asm
	// begin inline asm
	mma.sync.aligned.m8n8k16.row.col.s32.s8.s8.s32                         {%r2554, %r2555},                         {%r451}, {%r463},                         {%r2554, %r2555};
	// end inline asm
	// begin inline asm
	mma.sync.aligned.m8n8k16.row.col.s32.s8.s8.s32                         {%r2556, %r2557},                         {%r459}, {%r407},                         {%r2556, %r2557};
	// end inline asm
	// begin inline asm
	mma.sync.aligned.m8n8k16.row.col.s32.s8.s8.s32                         {%r2558, %r2559},                         {%r459}, {%r415},                         {%r2558, %r2559};
	// end inline asm
	// begin inline asm
	mma.sync.aligned.m8n8k16.row.col.s32.s8.s8.s32                         {%r2560, %r2561},                         {%r459}, {%r423},                         {%r2560, %r2561};
	// end inline asm
	// begin inline asm
	mma.sync.aligned.m8n8k16.row.col.s32.s8.s8.s32                         {%r2562, %r2563},                         {%r459}, {%r431},                         {%r2562, %r2563};
	// end inline asm
	// begin inline asm
	mma.sync.aligned.m8n8k16.row.col.s32.s8.s8.s32                         {%r2564, %r2565},                         {%r459}, {%r439},                         {%r2564, %r2565};
	// end inline asm
	// begin inline asm
	mma.sync.aligned.m8n8k16.row.col.s32.s8.s8.s32                         {%r2566, %r2567},                         {%r459}, {%r447},                         {%r2566, %r2567};
	// end inline asm
	// begin inline asm
	mma.sync.aligned.m8n8k16.row.col.s32.s8.s8.s32                         {%r2568, %r2569},                         {%r459}, {%r455},                         {%r2568, %r2569};
	// end inline asm
	// begin inline asm
	mma.sync.aligned.m8n8k16.row.col.s32.s8.s8.s32                         {%r2570, %r2571},                         {%r459}, {%r463},                         {%r2570, %r2571};
	// end inline asm
	bar.sync 	0;
	add.s32 	%r2572, %r2572, 64;
	add.s64 	%rd100, %rd100, 64;
	setp.lt.s32 	%p2, %r2572, %r2441;
	@%p2 bra 	$L__BB0_2;
$L__BB0_3:
	ld.param.u32 	%r2443, [_Z16i8gemm256x128x64PKaS0_Piiiiii_param_7];
	ld.param.u32 	%r2442, [_Z16i8gemm256x128x64PKaS0_Piiiiii_param_6];
	ld.param.u32 	%r2439, [_Z16i8gemm256x128x64PKaS0_Piiiiii_param_4];
	ld.param.u64 	%rd99, [_Z16i8gemm256x128x64PKaS0_Piiiiii_param_2];
	cvta.to.global.u64 	%rd68, %rd99;
	mov.u32 	%r2049, %tid.x;
	cvt.u64.u32 	%rd69, %r2049;
	mul.wide.u32 	%rd70, %r2049, 2;
	and.b64  	%rd71, %rd70, 64;
	cvt.s64.s32 	%rd72, %r2439;
	mov.u32 	%r2050, %ctaid.y;
	shl.b32 	%r2051, %r2050, 7;
	cvt.u64.u32 	%rd73, %r2051;
	mov.u32 	%r2052, %ctaid.x;
	mul.lo.s32 	%r2053, %r2052, %r2439;
	shl.b32 	%r2054, %r2053, 8;
	cvt.u64.u32 	%rd74, %r2054;
	shr.u64 	%rd75, %rd69, 2;
	and.b64  	%rd76, %rd75, 7;
	and.b64  	%rd77, %rd70, 6;
	and.b64  	%rd78, %rd69, 960;
	or.b64  	%rd79, %rd76, %rd78;
	or.b64  	%rd80, %rd77, %rd73;
	or.b64  	%rd81, %rd80, %rd71;
	add.s64 	%rd82, %rd81, %rd74;
	mad.lo.s64 	%rd83, %rd79, %rd72, %rd82;
	shl.b64 	%rd84, %rd83, 2;
	add.s64 	%rd85, %rd68, %rd84;
	ld.global.v2.u32 	{%r2055, %r2056}, [%rd85];
	mul.lo.s32 	%r2057, %r2483, %r2442;
	mad.lo.s32 	%r2058, %r2055, %r2443, %r2057;
	mul.lo.s32 	%r2059, %r2056, %r2443;
	mad.lo.s32 	%r2060, %r2482, %r2442, %r2059;
	st.global.v2.u32 	[%rd85], {%r2058, %r2060};
	ld.global.v2.u32 	{%r2061, %r2062}, [%rd85+32];
	mul.lo.s32 	%r2063, %r2481, %r2442;
	mad.lo.s32 	%r2064, %r2061, %r2443, %r2063;
	mul.lo.s32 	%r2065, %r2062, %r2443;
	mad.lo.s32 	%r2066, %r2480, %r2442, %r2065;
	st.global.v2.u32 	[%rd85+32], {%r2064, %r2066};
	ld.global.v2.u32 	{%r2067, %r2068}, [%rd85+64];
	mul.lo.s32 	%r2069, %r2479, %r2442;
	mad.lo.s32 	%r2070, %r2067, %r2443, %r2069;
	mul.lo.s32 	%r2071, %r2068, %r2443;
	mad.lo.s32 	%r2072, %r2478, %r2442, %r2071;
	st.global.v2.u32 	[%rd85+64], {%r2070, %r2072};
	ld.global.v2.u32 	{%r2073, %r2074}, [%rd85+96];
	mul.lo.s32 	%r2075, %r2477, %r2442;
	mad.lo.s32 	%r2076, %r2073, %r2443, %r2075;
	mul.lo.s32 	%r2077, %r2074, %r2443;
	mad.lo.s32 	%r2078, %r2476, %r2442, %r2077;
	st.global.v2.u32 	[%rd85+96], {%r2076, %r2078};
	ld.global.v2.u32 	{%r2079, %r2080}, [%rd85+128];
	mul.lo.s32 	%r2081, %r2475, %r2442;
	mad.lo.s32 	%r2082, %r2079, %r2443, %r2081;
	mul.lo.s32 	%r2083, %r2080, %r2443;
	mad.lo.s32 	%r2084, %r2474, %r2442, %r2083;
	st.global.v2.u32 	[%rd85+128], {%r2082, %r2084};
	ld.global.v2.u32 	{%r2085, %r2086}, [%rd85+160];
	mul.lo.s32 	%r2087, %r2473, %r2442;
	mad.lo.s32 	%r2088, %r2085, %r2443, %r2087;
	mul.lo.s32 	%r2089, %r2086, %r2443;
	mad.lo.s32 	%r2090, %r2472, %r2442, %r2089;
	st.global.v2.u32 	[%rd85+160], {%r2088, %r2090};
	ld.global.v2.u32 	{%r2091, %r2092}, [%rd85+192];
	mul.lo.s32 	%r2093, %r2471, %r2442;
	mad.lo.s32 	%r2094, %r2091, %r2443, %r2093;
	mul.lo.s32 	%r2095, %r2092, %r2443;
	mad.lo.s32 	%r2096, %r2470, %r2442, %r2095;
	st.global.v2.u32 	[%rd85+192], {%r2094, %r2096};
	ld.global.v2.u32 	{%r2097, %r2098}, [%rd85+224];
	mul.lo.s32 	%r2099, %r2469, %r2442;
	mad.lo.s32 	%r2100, %r2097, %r2443, %r2099;
	mul.lo.s32 	%r2101, %r2098, %r2443;
	mad.lo.s32 	%r2102, %r2468, %r2442, %r2101;
	st.global.v2.u32 	[%rd85+224], {%r2100, %r2102};
	mul.wide.s32 	%rd86, %r2439, 8;
	shl.b64 	%rd87, %rd86, 2;
	add.s64 	%rd88, %rd85, %rd87;
	ld.global.v2.u32 	{%r2103, %r2104}, [%rd88];
	mul.lo.s32 	%r2105, %r2467, %r2442;
	mad.lo.s32 	%r2106, %r2103, %r2443, %r2105;
	mul.lo.s32 	%r2107, %r2104, %r2443;
	mad.lo.s32 	%r2108, %r2466, %r2442, %r2107;
	st.global.v2.u32 	[%rd88], {%r2106, %r2108};
	ld.global.v2.u32 	{%r2109, %r2110}, [%rd88+32];
	mul.lo.s32 	%r2111, %r2465, %r2442;
	mad.lo.s32 	%r2112, %r2109, %r2443, %r2111;
	mul.lo.s32 	%r2113, %r2110, %r2443;
	mad.lo.s32 	%r2114, %r2464, %r2442, %r2113;
	st.global.v2.u32 	[%rd88+32], {%r2112, %r2114};
	ld.global.v2.u32 	{%r2115, %r2116}, [%rd88+64];
	mul.lo.s32 	%r2117, %r2463, %r2442;
	mad.lo.s32 	%r2118, %r2115, %r2443, %r2117;
	mul.lo.s32 	%r2119, %r2116, %r2443;
	mad.lo.s32 	%r2120, %r2462, %r2442, %r2119;
	st.global.v2.u32 	[%rd88+64], {%r2118, %r2120};
	ld.global.v2.u32 	{%r2121, %r2122}, [%rd88+96];
	mul.lo.s32 	%r2123, %r2461, %r2442;
	mad.lo.s32 	%r2124, %r2121, %r2443, %r2123;
	mul.lo.s32 	%r2125, %r2122, %r2443;
	mad.lo.s32 	%r2126, %r2460, %r2442, %r2125;
	st.global.v2.u32 	[%rd88+96], {%r2124, %r2126};
	ld.global.v2.u32 	{%r2127, %r2128}, [%rd88+128];
	mul.lo.s32 	%r2129, %r2459, %r2442;
	mad.lo.s32 	%r2130, %r2127, %r2443, %r2129;
	mul.lo.s32 	%r2131, %r2128, %r2443;
	mad.lo.s32 	%r2132, %r2458, %r2442, %r2131;
	st.global.v2.u32 	[%rd88+128], {%r2130, %r2132};
	ld.global.v2.u32 	{%r2133, %r2134}, [%rd88+160];
	mul.lo.s32 	%r2135, %r2457, %r2442;
	mad.lo.s32 	%r2136, %r2133, %r2443, %r2135;
	mul.lo.s32 	%r2137, %r2134, %r2443;
	mad.lo.s32 	%r2138, %r2456, %r2442, %r2137;
	st.global.v2.u32 	[%rd88+160], {%r2136, %r2138};
	ld.global.v2.u32 	{%r2139, %r2140}, [%rd88+192];
	mul.lo.s32 	%r2141, %r2455, %r2442;
	mad.lo.s32 	%r2142, %r2139, %r2443, %r2141;
	mul.lo.s32 	%r2143, %r2140, %r2443;
	mad.lo.s32 	%r2144, %r2454, %r2442, %r2143;
	st.global.v2.u32 	[%rd88+192], {%r2142, %r2144};
	ld.global.v2.u32 	{%r2145, %r2146}, [%rd88+224];
	mul.lo.s32 	%r2147, %r2453, %r2442;
	mad.lo.s32 	%r2148, %r2145, %r2443, %r2147;
	mul.lo.s32 	%r2149, %r2146, %r2443;
	mad.lo.s32 	%r2150, %r2452, %r2442, %r2149;
	st.global.v2.u32 	[%rd88+224], {%r2148, %r2150};
	mul.wide.s32 	%rd89, %r2439, 16;
	shl.b64 	%rd90, %rd89, 2;
	add.s64 	%rd91, %rd85, %rd90;
	ld.global.v2.u32 	{%r2151, %r2152}, [%rd91];
	mul.lo.s32 	%r2153, %r2451, %r2442;
	mad.lo.s32 	%r2154, %r2151, %r2443, %r2153;
	mul.lo.s32 	%r2155, %r2152, %r2443;
	mad.lo.s32 	%r2156, %r2450, %r2442, %r2155;
	st.global.v2.u32 	[%rd91], {%r2154, %r2156};
	ld.global.v2.u32 	{%r2157, %r2158}, [%rd91+32];
	mul.lo.s32 	%r2159, %r2449, %r2442;
	mad.lo.s32 	%r2160, %r2157, %r2443, %r2159;
	mul.lo.s32 	%r2161, %r2158, %r2443;
	mad.lo.s32 	%r2162, %r2448, %r2442, %r2161;
	st.global.v2.u32 	[%rd91+32], {%r2160, %r2162};
	ld.global.v2.u32 	{%r2163, %r2164}, [%rd91+64];
	mul.lo.s32 	%r2165, %r2447, %r2442;
	mad.lo.s32 	%r2166, %r2163, %r2443, %r2165;
	mul.lo.s32 	%r2167, %r2164, %r2443;
	mad.lo.s32 	%r2168, %r2446, %r2442, %r2167;
	st.global.v2.u32 	[%rd91+64], {%r2166, %r2168};
	ld.global.v2.u32 	{%r2169, %r2170}, [%rd91+96];
	mul.lo.s32 	%r2171, %r2445, %r2442;
	mad.lo.s32 	%r2172, %r2169, %r2443, %r2171;
	mul.lo.s32 	%r2173, %r2170, %r2443;
	mad.lo.s32 	%r2174, %r2444, %r2442, %r2173;
	st.global.v2.u32 	[%rd91+96], {%r2172, %r2174};
	ld.global.v2.u32 	{%r2175, %r2176}, [%rd91+128];
	mul.lo.s32 	%r2177, %r2484, %r2442;
	mad.lo.s32 	%r2178, %r2175, %r2443, %r2177;
	mul.lo.s32 	%r2179, %r2176, %r2443;
	mad.lo.s32 	%r2180, %r2485, %r2442, %r2179;
	st.global.v2.u32 	[%rd91+128], {%r2178, %r2180};
	ld.global.v2.u32 	{%r2181, %r2182}, [%rd91+160];
	mul.lo.s32 	%r2183, %r2486, %r2442;
	mad.lo.s32 	%r2184, %r2181, %r2443, %r2183;
	mul.lo.s32 	%r2185, %r2182, %r2443;
	mad.lo.s32 	%r2186, %r2487, %r2442, %r2185;
	st.global.v2.u32 	[%rd91+160], {%r2184, %r2186};
	ld.global.v2.u32 	{%r2187, %r2188}, [%rd91+192];
	mul.lo.s32 	%r2189, %r2488, %r2442;
	mad.lo.s32 	%r2190, %r2187, %r2443, %r2189;
	mul.lo.s32 	%r2191, %r2188, %r2443;
	mad.lo.s32 	%r2192, %r2489, %r2442, %r2191;
	st.global.v2.u32 	[%rd91+192], {%r2190, %r2192};
	ld.global.v2.u32 	{%r2193, %r2194}, [%rd91+224];
	mul.lo.s32 	%r2195, %r2490, %r2442;
	mad.lo.s32 	%r2196, %r2193, %r2443, %r2195;
	mul.lo.s32 	%r2197, %r2194, %r2443;
	mad.lo.s32 	%r2198, %r2491, %r2442, %r2197;
	st.global.v2.u32 	[%rd91+224], {%r2196, %r2198};
	add.s64 	%rd92, %rd91, %rd87;
	ld.global.v2.u32 	{%r2199, %r2200}, [%rd92];
	mul.lo.s32 	%r2201, %r2492, %r2442;
	mad.lo.s32 	%r2202, %r2199, %r2443, %r2201;
	mul.lo.s32 	%r2203, %r2200, %r2443;
	mad.lo.s32 	%r2204, %r2493, %r2442, %r2203;
	st.global.v2.u32 	[%rd92], {%r2202, %r2204};
	ld.global.v2.u32 	{%r2205, %r2206}, [%rd92+32];
	mul.lo.s32 	%r2207, %r2494, %r2442;
	mad.lo.s32 	%r2208, %r2205, %r2443, %r2207;
	mul.lo.s32 	%r2209, %r2206, %r2443;
	mad.lo.s32 	%r2210, %r2495, %r2442, %r2209;
	st.global.v2.u32 	[%rd92+32], {%r2208, %r2210};
	ld.global.v2.u32 	{%r2211, %r2212}, [%rd92+64];
	mul.lo.s32 	%r2213, %r2496, %r2442;
	mad.lo.s32 	%r2214, %r2211, %r2443, %r2213;
	mul.lo.s32 	%r2215, %r2212, %r2443;
	mad.lo.s32 	%r2216, %r2497, %r2442, %r2215;
	st.global.v2.u32 	[%rd92+64], {%r2214, %r2216};
	ld.global.v2.u32 	{%r2217, %r2218}, [%rd92+96];
	mul.lo.s32 	%r2219, %r2498, %r2442;
	mad.lo.s32 	%r2220, %r2217, %r2443, %r2219;
	mul.lo.s32 	%r2221, %r2218, %r2443;
	mad.lo.s32 	%r2222, %r2499, %r2442, %r2221;
	st.global.v2.u32 	[%rd92+96], {%r2220, %r2222};
	ld.global.v2.u32 	{%r2223, %r2224}, [%rd92+128];
	mul.lo.s32 	%r2225, %r2500, %r2442;
	mad.lo.s32 	%r2226, %r2223, %r2443, %r2225;
	mul.lo.s32 	%r2227, %r2224, %r2443;
	mad.lo.s32 	%r2228, %r2501, %r2442, %r2227;
	st.global.v2.u32 	[%rd92+128], {%r2226, %r2228};
	ld.global.v2.u32 	{%r2229, %r2230}, [%rd92+160];
	mul.lo.s32 	%r2231, %r2502, %r2442;
	mad.lo.s32 	%r2232, %r2229, %r2443, %r2231;
	mul.lo.s32 	%r2233, %r2230, %r2443;
	mad.lo.s32 	%r2234, %r2503, %r2442, %r2233;
	st.global.v2.u32 	[%rd92+160], {%r2232, %r2234};
	ld.global.v2.u32 	{%r2235, %r2236}, [%rd92+192];
	mul.lo.s32 	%r2237, %r2504, %r2442;
	mad.lo.s32 	%r2238, %r2235, %r2443, %r2237;
	mul.lo.s32 	%r2239, %r2236, %r2443;
	mad.lo.s32 	%r2240, %r2505, %r2442, %r2239;
	st.global.v2.u32 	[%rd92+192], {%r2238, %r2240};
	ld.global.v2.u32 	{%r2241, %r2242}, [%rd92+224];
	mul.lo.s32 	%r2243, %r2506, %r2442;
	mad.lo.s32 	%r2244, %r2241, %r2443, %r2243;
	mul.lo.s32 	%r2245, %r2242, %r2443;
	mad.lo.s32 	%r2246, %r2507, %r2442, %r2245;
	st.global.v2.u32 	[%rd92+224], {%r2244, %r2246};
	mul.wide.s32 	%rd93, %r2439, 32;
	shl.b64 	%rd94, %rd93, 2;
	add.s64 	%rd95, %rd85, %rd94;
	ld.global.v2.u32 	{%r2247, %r2248}, [%rd95];
	mul.lo.s32 	%r2249, %r2508, %r2442;
	mad.lo.s32 	%r2250, %r2247, %r2443, %r2249;
	mul.lo.s32 	%r2251, %r2248, %r2443;
	mad.lo.s32 	%r2252, %r2509, %r2442, %r2251;
	st.global.v2.u32 	[%rd95], {%r2250, %r2252};
	ld.global.v2.u32 	{%r2253, %r2254}, [%rd95+32];
	mul.lo.s32 	%r2255, %r2510, %r2442;
	mad.lo.s32 	%r2256, %r2253, %r2443, %r2255;
	mul.lo.s32 	%r2257, %r2254, %r2443;
	mad.lo.s32 	%r2258, %r2511, %r2442, %r2257;
	st.global.v2.u32 	[%rd95+32], {%r2256, %r2258};
	ld.global.v2.u32 	{%r2259, %r2260}, [%rd95+64];
	mul.lo.s32 	%r2261, %r2512, %r2442;
	mad.lo.s32 	%r2262, %r2259, %r2443, %r2261;
	mul.lo.s32 	%r2263, %r2260, %r2443;
	mad.lo.s32 	%r2264, %r2513, %r2442, %r2263;
	st.global.v2.u32 	[%rd95+64], {%r2262, %r2264};
	ld.global.v2.u32 	{%r2265, %r2266}, [%rd95+96];
	mul.lo.s32 	%r2267, %r2514, %r2442;
	mad.lo.s32 	%r2268, %r2265, %r2443, %r2267;
	mul.lo.s32 	%r2269, %r2266, %r2443;
	mad.lo.s32 	%r2270, %r2515, %r2442, %r2269;
	st.global.v2.u32 	[%rd95+96], {%r2268, %r2270};
	ld.global.v2.u32 	{%r2271, %r2272}, [%rd95+128];
	mul.lo.s32 	%r2273, %r2516, %r2442;
	mad.lo.s32 	%r2274, %r2271, %r2443, %r2273;
	mul.lo.s32 	%r2275, %r2272, %r2443;
	mad.lo.s32 	%r2276, %r2517, %r2442, %r2275;
	st.global.v2.u32 	[%rd95+128], {%r2274, %r2276};
	ld.global.v2.u32 	{%r2277, %r2278}, [%rd95+160];
	mul.lo.s32 	%r2279, %r2518, %r2442;
	mad.lo.s32 	%r2280, %r2277, %r2443, %r2279;
	mul.lo.s32 	%r2281, %r2278, %r2443;
	mad.lo.s32 	%r2282, %r2519, %r2442, %r2281;
	st.global.v2.u32 	[%rd95+160], {%r2280, %r2282};
	ld.global.v2.u32 	{%r2283, %r2284}, [%rd95+192];
	mul.lo.s32 	%r2285, %r2520, %r2442;
	mad.lo.s32 	%r2286, %r2283, %r2443, %r2285;
	mul.lo.s32 	%r2287, %r2284, %r2443;
	mad.lo.s32 	%r2288, %r2521, %r2442, %r2287;
	st.global.v2.u32 	[%rd95+192], {%r2286, %r2288};
	ld.global.v2.u32 	{%r2289, %r2290}, [%rd95+224];
	mul.lo.s32 	%r2291, %r2522, %r2442;
	mad.lo.s32 	%r2292, %r2289, %r2443, %r2291;
	mul.lo.s32 	%r2293, %r2290, %r2443;
	mad.lo.s32 	%r2294, %r2523, %r2442, %r2293;
	st.global.v2.u32 	[%rd95+224], {%r2292, %r2294};
	add.s64 	%rd96, %rd95, %rd87;
	ld.global.v2.u32 	{%r2295, %r2296}, [%rd96];
	mul.lo.s32 	%r2297, %r2524, %r2442;
	mad.lo.s32 	%r2298, %r2295, %r2443, %r2297;
	mul.lo.s32 	%r2299, %r2296, %r2443;
	mad.lo.s32 	%r2300, %r2525, %r2442, %r2299;
	st.global.v2.u32 	[%rd96], {%r2298, %r2300};
	ld.global.v2.u32 	{%r2301, %r2302}, [%rd96+32];
	mul.lo.s32 	%r2303, %r2526, %r2442;
	mad.lo.s32 	%r2304, %r2301, %r2443, %r2303;
	mul.lo.s32 	%r2305, %r2302, %r2443;
	mad.lo.s32 	%r2306, %r2527, %r2442, %r2305;
	st.global.v2.u32 	[%rd96+32], {%r2304, %r2306};
	ld.global.v2.u32 	{%r2307, %r2308}, [%rd96+64];
	mul.lo.s32 	%r2309, %r2528, %r2442;
	mad.lo.s32 	%r2310, %r2307, %r2443, %r2309;
	mul.lo.s32 	%r2311, %r2308, %r2443;
	mad.lo.s32 	%r2312, %r2529, %r2442, %r2311;
	st.global.v2.u32 	[%rd96+64], {%r2310, %r2312};
	ld.global.v2.u32 	{%r2313, %r2314}, [%rd96+96];
	mul.lo.s32 	%r2315, %r2530, %r2442;
	mad.lo.s32 	%r2316, %r2313, %r2443, %r2315;
	mul.lo.s32 	%r2317, %r2314, %r2443;
	mad.lo.s32 	%r2318, %r2531, %r2442, %r2317;
	st.global.v2.u32 	[%rd96+96], {%r2316, %r2318};
	ld.global.v2.u32 	{%r2319, %r2320}, [%rd96+128];
	mul.lo.s32 	%r2321, %r2532, %r2442;
	mad.lo.s32 	%r2322, %r2319, %r2443, %r2321;
	mul.lo.s32 	%r2323, %r2320, %r2443;
	mad.lo.s32 	%r2324, %r2533, %r2442, %r2323;
	st.global.v2.u32 	[%rd96+128], {%r2322, %r2324};
	ld.global.v2.u32 	{%r2325, %r2326}, [%rd96+160];
	mul.lo.s32 	%r2327, %r2534, %r2442;
	mad.lo.s32 	%r2328, %r2325, %r2443, %r2327;
	mul.lo.s32 	%r2329, %r2326, %r2443;
	mad.lo.s32 	%r2330, %r2535, %r2442, %r2329;
	st.global.v2.u32 	[%rd96+160], {%r2328, %r2330};
	ld.global.v2.u32 	{%r2331, %r2332}, [%rd96+192];
	mul.lo.s32 	%r2333, %r2536, %r2442;
	mad.lo.s32 	%r2334, %r2331, %r2443, %r2333;
	mul.lo.s32 	%r2335, %r2332, %r2443;
	mad.lo.s32 	%r2336, %r2537, %r2442, %r2335;
	st.global.v2.u32 	[%rd96+192], {%r2334, %r2336};
	ld.global.v2.u32 	{%r2337, %r2338}, [%rd96+224];
	mul.lo.s32 	%r2339, %r2538, %r2442;
	mad.lo.s32 	%r2340, %r2337, %r2443, %r2339;
	mul.lo.s32 	%r2341, %r2338, %r2443;
	mad.lo.s32 	%r2342, %r2539, %r2442, %r2341;
	st.global.v2.u32 	[%rd96+224], {%r2340, %r2342};
	add.s64 	%rd97, %rd95, %rd90;
	ld.global.v2.u32 	{%r2343, %r2344}, [%rd97];
	mul.lo.s32 	%r2345, %r2540, %r2442;
	mad.lo.s32 	%r2346, %r2343, %r2443, %r2345;
	mul.lo.s32 	%r2347, %r2344, %r2443;
	mad.lo.s32 	%r2348, %r2541, %r2442, %r2347;
	st.global.v2.u32 	[%rd97], {%r2346, %r2348};
	ld.global.v2.u32 	{%r2349, %r2350}, [%rd97+32];
	mul.lo.s32 	%r2351, %r2542, %r2442;
	mad.lo.s32 	%r2352, %r2349, %r2443, %r2351;
	mul.lo.s32 	%r2353, %r2350, %r2443;
	mad.lo.s32 	%r2354, %r2543, %r2442, %r2353;
	st.global.v2.u32 	[%rd97+32], {%r2352, %r2354};
	ld.global.v2.u32 	{%r2355, %r2356}, [%rd97+64];
	mul.lo.s32 	%r2357, %r2544, %r2442;
	mad.lo.s32 	%r2358, %r2355, %r2443, %r2357;
	mul.lo.s32 	%r2359, %r2356, %r2443;
	mad.lo.s32 	%r2360, %r2545, %r2442, %r2359;
	st.global.v2.u32 	[%rd97+64], {%r2358, %r2360};
	ld.global.v2.u32 	{%r2361, %r2362}, [%rd97+96];
	mul.lo.s32 	%r2363, %r2546, %r2442;
	mad.lo.s32 	%r2364, %r2361, %r2443, %r2363;
	mul.lo.s32 	%r2365, %r2362, %r2443;
	mad.lo.s32 	%r2366, %r2547, %r2442, %r2365;
	st.global.v2.u32 	[%rd97+96], {%r2364, %r2366};
	ld.global.v2.u32 	{%r2367, %r2368}, [%rd97+128];
	mul.lo.s32 	%r2369, %r2548, %r2442;
	mad.lo.s32 	%r2370, %r2367, %r2443, %r2369;
	mul.lo.s32 	%r2371, %r2368, %r2443;
	mad.lo.s32 	%r2372, %r2549, %r2442, %r2371;
	st.global.v2.u32 	[%rd97+128], {%r2370, %r2372};
	ld.global.v2.u32 	{%r2373, %r2374}, [%rd97+160];
	mul.lo.s32 	%r2375, %r2550, %r2442;
	mad.lo.s32 	%r2376, %r2373, %r2443, %r2375;
	mul.lo.s32 	%r2377, %r2374, %r2443;
	mad.lo.s32 	%r2378, %r2551, %r2442, %r2377;
	st.global.v2.u32 	[%rd97+160], {%r2376, %r2378};
	ld.global.v2.u32 	{%r2379, %r2380}, [%rd97+192];
	mul.lo.s32 	%r2381, %r2552, %r2442;
	mad.lo.s32 	%r2382, %r2379, %r2443, %r2381;
	mul.lo.s32 	%r2383, %r2380, %r2443;
	mad.lo.s32 	%r2384, %r2553, %r2442, %r2383;
	st.global.v2.u32 	[%rd97+192], {%r2382, %r2384};
	ld.global.v2.u32 	{%r2385, %r2386}, [%rd97+224];
	mul.lo.s32 	%r2387, %r2554, %r2442;
	mad.lo.s32 	%r2388, %r2385, %r2443, %r2387;
	mul.lo.s32 	%r2389, %r2386, %r2443;
	mad.lo.s32 	%r2390, %r2555, %r2442, %r2389;
	st.global.v2.u32 	[%rd97+224], {%r2388, %r2390};
	add.s64 	%rd98, %rd97, %rd87;
	ld.global.v2.u32 	{%r2391, %r2392}, [%rd98];
	mul.lo.s32 	%r2393, %r2556, %r2442;
	mad.lo.s32 	%r2394, %r2391, %r2443, %r2393;
	mul.lo.s32 	%r2395, %r2392, %r2443;
	mad.lo.s32 	%r2396, %r2557, %r2442, %r2395;
	st.global.v2.u32 	[%rd98], {%r2394, %r2396};
	ld.global.v2.u32 	{%r2397, %r2398}, [%rd98+32];
	mul.lo.s32 	%r2399, %r2558, %r2442;
	mad.lo.s32 	%r2400, %r2397, %r2443, %r2399;
	mul.lo.s32 	%r2401, %r2398, %r2443;
	mad.lo.s32 	%r2402, %r2559, %r2442, %r2401;
	st.global.v2.u32 	[%rd98+32], {%r2400, %r2402};
	ld.global.v2.u32 	{%r2403, %r2404}, [%rd98+64];
	mul.lo.s32 	%r2405, %r2560, %r2442;
	mad.lo.s32 	%r2406, %r2403, %r2443, %r2405;
	mul.lo.s32 	%r2407, %r2404, %r2443;
	mad.lo.s32 	%r2408, %r2561, %r2442, %r2407;
	st.global.v2.u32 	[%rd98+64], {%r2406, %r2408};
	ld.global.v2.u32 	{%r2409, %r2410}, [%rd98+96];
	mul.lo.s32 	%r2411, %r2562, %r2442;
	mad.lo.s32 	%r2412, %r2409, %r2443, %r2411;
	mul.lo.s32 	%r2413, %r2410, %r2443;
	mad.lo.s32 	%r2414, %r2563, %r2442, %r2413;
	st.global.v2.u32 	[%rd98+96], {%r2412, %r2414};
	ld.global.v2.u32 	{%r2415, %r2416}, [%rd98+128];
	mul.lo.s32 	%r2417, %r2564, %r2442;
	mad.lo.s32 	%r2418, %r2415, %r2443, %r2417;
	mul.lo.s32 	%r2419, %r2416, %r2443;
	mad.lo.s32 	%r2420, %r2565, %r2442, %r2419;
	st.global.v2.u32 	[%rd98+128], {%r2418, %r2420};
	ld.global.v2.u32 	{%r2421, %r2422}, [%rd98+160];
	mul.lo.s32 	%r2423, %r2566, %r2442;
	mad.lo.s32 	%r2424, %r2421, %r2443, %r2423;
	mul.lo.s32 	%r2425, %r2422, %r2443;
	mad.lo.s32 	%r2426, %r2567, %r2442, %r2425;
	st.global.v2.u32 	[%rd98+160], {%r2424, %r2426};
	ld.global.v2.u32 	{%r2427, %r2428}, [%rd98+192];
	mul.lo.s32 	%r2429, %r2568, %r2442;
	mad.lo.s32 	%r2430, %r2427, %r2443, %r2429;
	mul.lo.s32 	%r2431, %r2428, %r2443;
	mad.lo.s32 	%r2432, %r2569, %r2442, %r2431;
	st.global.v2.u32 	[%rd98+192], {%r2430, %r2432};
	ld.global.v2.u32 	{%r2433, %r2434}, [%rd98+224];
	mul.lo.s32 	%r2435, %r2570, %r2442;
	mad.lo.s32 	%r2436, %r2433, %r2443, %r2435;
	mul.lo.s32 	%r2437, %r2434, %r2443;
	mad.lo.s32 	%r2438, %r2571, %r2442, %r2437;
	st.global.v2.u32 	[%rd98+224], {%r2436, %r2438};
	ret;

}


// ===== COMPILED SASS (sm_100) =====

	.target	sm_100

	.elftype	@"ET_EXEC"


//--------------------- .note.nv.tkinfo           --------------------------
	.section	.note.nv.tkinfo,"",@"SHT_NOTE"
	.sectionflags	@"SHF_NOTE_NV_TKINFO"
	.tkinfo
        /*0018*/ 	.word	0x00000002
        /*0030*/ 	.string	""
        /*0030*/ 	.string	"ptxas"
        /*0030*/ 	.string	"Cuda compilation tools, release 13.0, V13.0.88"
        /*0030*/ 	.string	"Build cuda_13.0.r13.0/compiler.36424714_0"
        /*0030*/ 	.string	"-arch sm_100 -m 64 "



//--------------------- .note.nv.cuinfo           --------------------------
	.section	.note.nv.cuinfo,"",@"SHT_NOTE"
	.sectionflags	@"SHF_NOTE_NV_CUINFO"
        /*0018*/ 	.short	0x0002
        /*001a*/ 	.short	0x0064
        /*001c*/ 	.short	0x0082
	.zero		2


//--------------------- .nv.info                  --------------------------
	.section	.nv.info,"",@"SHT_CUDA_INFO"
	.align	4


	//----- nvinfo : EIATTR_REGCOUNT
	.align		4
        /*0000*/ 	.byte	0x04, 0x2f
        /*0002*/ 	.short	(.L_1 - .L_0)
	.align		4
.L_0:
        /*0004*/ 	.word	index@(_Z16i8gemm256x128x64PKaS0_Piiiiii)
        /*0008*/ 	.word	0x000000ff


	//----- nvinfo : EIATTR_FRAME_SIZE
	.align		4
.L_1:
        /*000c*/ 	.byte	0x04, 0x11
        /*000e*/ 	.short	(.L_3 - .L_2)
	.align		4
.L_2:
        /*0010*/ 	.word	index@(_Z16i8gemm256x128x64PKaS0_Piiiiii)
        /*0014*/ 	.word	0x00000218


	//----- nvinfo : EIATTR_MIN_STACK_SIZE
	.align		4
.L_3:
        /*0018*/ 	.byte	0x04, 0x12
        /*001a*/ 	.short	(.L_5 - .L_4)
	.align		4
.L_4:
        /*001c*/ 	.word	index@(_Z16i8gemm256x128x64PKaS0_Piiiiii)
        /*0020*/ 	.word	0x00000218
.L_5:


//--------------------- .nv.compat                --------------------------
	.section	.nv.compat,"",@"SHT_CUDA_COMPAT_INFO"
	.align	4
        /*0000*/ 	.byte	0x02, 0x09, 0x00, 0x00, 0x02, 0x02, 0x01, 0x00, 0x02, 0x05, 0x05, 0x00, 0x03, 0x07, 0x01, 0x01
        /*0010*/ 	.byte	0x02, 0x03, 0x00, 0x00, 0x02, 0x06, 0x01, 0x00, 0x04, 0x0b, 0x08, 0x00, 0x01, 0x00, 0x00, 0x00
        /*0020*/ 	.byte	0x00, 0x00, 0x00, 0x00


//--------------------- .nv.info._Z16i8gemm256x128x64PKaS0_Piiiiii --------------------------
	.section	.nv.info._Z16i8gemm256x128x64PKaS0_Piiiiii,"",@"SHT_CUDA_INFO"
	.sectionflags	@""
	.align	4


	//----- nvinfo : EIATTR_CUDA_API_VERSION
	.align		4
        /*0000*/ 	.byte	0x04, 0x37
        /*0002*/ 	.short	(.L_7 - .L_6)
.L_6:
        /*0004*/ 	.word	0x00000082


	//----- nvinfo : EIATTR_KPARAM_INFO
	.align		4
.L_7:
        /*0008*/ 	.byte	0x04, 0x17
        /*000a*/ 	.short	(.L_9 - .L_8)
.L_8:
        /*000c*/ 	.word	0x00000000
        /*0010*/ 	.short	0x0007
        /*0012*/ 	.short	0x0028
        /*0014*/ 	.byte	0x00, 0xf0, 0x11, 0x00


	//----- nvinfo : EIATTR_KPARAM_INFO
	.align		4
.L_9:
        /*0018*/ 	.byte	0x04, 0x17
        /*001a*/ 	.short	(.L_11 - .L_10)
.L_10:
        /*001c*/ 	.word	0x00000000
        /*0020*/ 	.short	0x0006
        /*0022*/ 	.short	0x0024
        /*0024*/ 	.byte	0x00, 0xf0, 0x11, 0x00


	//----- nvinfo : EIATTR_KPARAM_INFO
	.align		4
.L_11:
        /*0028*/ 	.byte	0x04, 0x17
        /*002a*/ 	.short	(.L_13 - .L_12)
.L_12:
        /*002c*/ 	.word	0x00000000
        /*0030*/ 	.short	0x0005
        /*0032*/ 	.short	0x0020
        /*0034*/ 	.byte	0x00, 0xf0, 0x11, 0x00


	//----- nvinfo : EIATTR_KPARAM_INFO
	.align		4
.L_13:
        /*0038*/ 	.byte	0x04, 0x17
        /*003a*/ 	.short	(.L_15 - .L_14)
.L_14:
        /*003c*/ 	.word	0x00000000
        /*0040*/ 	.short	0x0004
        /*0042*/ 	.short	0x001c
        /*0044*/ 	.byte	0x00, 0xf0, 0x11, 0x00


	//----- nvinfo : EIATTR_KPARAM_INFO
	.align		4
.L_15:
        /*0048*/ 	.byte	0x04, 0x17
        /*004a*/ 	.short	(.L_17 - .L_16)
.L_16:
        /*004c*/ 	.word	0x00000000
        /*0050*/ 	.short	0x0003
        /*0052*/ 	.short	0x0018
        /*0054*/ 	.byte	0x00, 0xf0, 0x11, 0x00


	//----- nvinfo : EIATTR_KPARAM_INFO
	.align		4
.L_17:
        /*0058*/ 	.byte	0x04, 0x17
        /*005a*/ 	.short	(.L_19 - .L_18)
.L_18:
        /*005c*/ 	.word	0x00000000
        /*0060*/ 	.short	0x0002
        /*0062*/ 	.short	0x0010
        /*0064*/ 	.byte	0x00, 0xf5, 0x21, 0x00


	//----- nvinfo : EIATTR_KPARAM_INFO
	.align		4
.L_19:
        /*0068*/ 	.byte	0x04, 0x17
        /*006a*/ 	.short	(.L_21 - .L_20)
.L_20:
        /*006c*/ 	.word	0x00000000
        /*0070*/ 	.short	0x0001
        /*0072*/ 	.short	0x0008
        /*0074*/ 	.byte	0x00, 0xf5, 0x21, 0x00


	//----- nvinfo : EIATTR_KPARAM_INFO
	.align		4
.L_21:
        /*0078*/ 	.byte	0x04, 0x17
        /*007a*/ 	.short	(.L_23 - .L_22)
.L_22:
        /*007c*/ 	.word	0x00000000
        /*0080*/ 	.short	0x0000
        /*0082*/ 	.short	0x0000
        /*0084*/ 	.byte	0x00, 0xf5, 0x21, 0x00


	//----- nvinfo : EIATTR_SPARSE_MMA_MASK
	.align		4
.L_23:
        /*0088*/ 	.byte	0x03, 0x50
        /*008a*/ 	.short	0x0000


	//----- nvinfo : EIATTR_MAXREG_COUNT
	.align		4
        /*008c*/ 	.byte	0x03, 0x1b
        /*008e*/ 	.short	0x00ff


	//----- nvinfo : EIATTR_NUM_BARRIERS
	.align		4
        /*0090*/ 	.byte	0x02, 0x4c
        /*0092*/ 	.byte	0x01
	.zero		1


	//----- nvinfo : EIATTR_ANNOTATIONS
	.align		4
        /*0094*/ 	.byte	0x04, 0x55
        /*0096*/ 	.short	(.L_25 - .L_24)


	//   ....[0]....
.L_24:
        /*0098*/ 	.word	0x00000001
        /*009c*/ 	.byte	0x70, 0x00, 0x00, 0x00, 0x01, 0x00, 0x00, 0x00, 0xb0, 0x00, 0x00, 0x00, 0x01, 0x00, 0x00, 0x00
        /* <DEDUP_REMOVED lines=184> */
        /*0c2c*/ 	.byte	0x00, 0x97, 0x00, 0x00


	//----- nvinfo : EIATTR_MERCURY_ISA_VERSION
	.align		4
.L_25:
        /*0c30*/ 	.byte	0x03, 0x5f
        /*0c32*/ 	.short	0x0101


	//----- nvinfo : EIATTR_VRC_CTA_INIT_COUNT
	.align		4
        /*0c34*/ 	.byte	0x02, 0x4a
	.zero		1
	.zero		1


	//----- nvinfo : EIATTR_EXIT_INSTR_OFFSETS
	.align		4
        /*0c38*/ 	.byte	0x04, 0x1c
        /*0c3a*/ 	.short	(.L_27 - .L_26)


	//   ....[0]....
.L_26:
        /*0c3c*/ 	.word	0x00009fb0


	//----- nvinfo : EIATTR_CBANK_PARAM_SIZE
	.align		4
.L_27:
        /*0c40*/ 	.byte	0x03, 0x19
        /*0c42*/ 	.short	0x002c


	//----- nvinfo : EIATTR_PARAM_CBANK
	.align		4
        /*0c44*/ 	.byte	0x04, 0x0a
        /*0c46*/ 	.short	(.L_29 - .L_28)
	.align		4
.L_28:
        /*0c48*/ 	.word	index@(.nv.constant0._Z16i8gemm256x128x64PKaS0_Piiiiii)
        /*0c4c*/ 	.short	0x0380
        /*0c4e*/ 	.short	0x002c


	//----- nvinfo : EIATTR_SW_WAR
	.align		4
.L_29:
        /*0c50*/ 	.byte	0x04, 0x36
        /*0c52*/ 	.short	(.L_31 - .L_30)
.L_30:
        /*0c54*/ 	.word	0x00000008
.L_31:


//--------------------- .nv.callgraph             --------------------------
	.section	.nv.callgraph,"",@"SHT_CUDA_CALLGRAPH"
	.align	4
	.sectionentsize	8
	.align		4
        /*0000*/ 	.word	0x00000000
	.align		4
        /*0004*/ 	.word	0xffffffff
	.align		4
        /*0008*/ 	.word	0x00000000
	.align		4
        /*000c*/ 	.word	0xfffffffe
	.align		4
        /*0010*/ 	.word	0x00000000
	.align		4
        /*0014*/ 	.word	0xfffffffd
	.align		4
        /*0018*/ 	.word	0x00000000
	.align		4
        /*001c*/ 	.word	0xfffffffc


//--------------------- .text._Z16i8gemm256x128x64PKaS0_Piiiiii --------------------------
	.section	.text._Z16i8gemm256x128x64PKaS0_Piiiiii,"ax",@progbits
	.align	128
        .global         _Z16i8gemm256x128x64PKaS0_Piiiiii
        .type           _Z16i8gemm256x128x64PKaS0_Piiiiii,@function
        .size           _Z16i8gemm256x128x64PKaS0_Piiiiii,(.L_x_3 - _Z16i8gemm256x128x64PKaS0_Piiiiii)
        .other          _Z16i8gemm256x128x64PKaS0_Piiiiii,@"STO_CUDA_ENTRY STV_DEFAULT"
_Z16i8gemm256x128x64PKaS0_Piiiiii:
.text._Z16i8gemm256x128x64PKaS0_Piiiiii:
[----:B------:R-:W0:Y:S02]  /*0000*/  LDC R1, c[0x0][0x37c] ;  /* 0x0000df00ff017b82 */ /* 0x000e240000000800 */
[----:B0-----:R-:W-:-:S06]  /*0010*/  IADD3 R1, PT, PT, R1, -0x218, RZ ;  /* 0xfffffde801017810 */ /* 0x001fcc0007ffe0ff */
[----:B------:R-:W0:Y:S01]  /*0020*/  LDC R14, c[0x0][0x3a0] ;  /* 0x0000e800ff0e7b82 */ /* 0x000e220000000800 */
[----:B------:R-:W1:Y:S01]  /*0030*/  S2R R0, SR_CTAID.Y ;  /* 0x0000000000007919 */ /* 0x000e620000002600 */
[----:B------:R-:W2:Y:S01]  /*0040*/  LDCU.64 UR6, c[0x0][0x358] ;  /* 0x00006b00ff0677ac */ /* 0x000ea20008000a00 */
[----:B------:R-:W-:Y:S02]  /*0050*/  CS2R R140, SRZ ;  /* 0x00000000008c7805 */ /* 0x000fe4000001ff00 */
[----:B------:R-:W-:Y:S01]  /*0060*/  CS2R R240, SRZ ;  /* 0x0000000000f07805 */ /* 0x000fe2000001ff00 */
[----:B------:R3:W-:Y:S01]  /*0070*/  STL [R1+0x44], RZ ;  /* 0x000044ff01007387 */ /* 0x0007e20000100800 */
[----:B------:R-:W-:Y:S02]  /*0080*/  CS2R R176, SRZ ;  /* 0x0000000000b07805 */ /* 0x000fe4000001ff00 */
[----:B------:R-:W-:Y:S01]  /*0090*/  CS2R R244, SRZ ;  /* 0x0000000000f47805 */ /* 0x000fe2000001ff00 */
[----:B------:R-:W4:Y:S01]  /*00a0*/  S2UR UR8, SR_CTAID.X ;  /* 0x00000000000879c3 */ /* 0x000f220000002500 */
[----:B------:R3:W-:Y:S01]  /*00b0*/  STL [R1+0x40], RZ ;  /* 0x000040ff01007387 */ /* 0x0007e20000100800 */
[----:B------:R-:W-:-:S02]  /*00c0*/  CS2R R212, SRZ ;  /* 0x0000000000d47805 */ /* 0x000fc4000001ff00 */
[----:B------:R-:W-:Y:S02]  /*00d0*/  CS2R R248, SRZ ;  /* 0x0000000000f87805 */ /* 0x000fe4000001ff00 */
[----:B------:R-:W-:Y:S01]  /*00e0*/  CS2R R224, SRZ ;  /* 0x0000000000e07805 */ /* 0x000fe2000001ff00 */
[----:B------:R3:W-:Y:S01]  /*00f0*/  STL [R1+0x1c], RZ ;  /* 0x00001cff01007387 */ /* 0x0007e20000100800 */
[----:B------:R-:W-:Y:S02]  /*0100*/  CS2R R84, SRZ ;  /* 0x0000000000547805 */ /* 0x000fe4000001ff00 */
[----:B------:R-:W-:Y:S02]  /*0110*/  CS2R R220, SRZ ;  /* 0x0000000000dc7805 */ /* 0x000fe4000001ff00 */
[----:B------:R-:W-:Y:S01]  /*0120*/  CS2R R112, SRZ ;  /* 0x0000000000707805 */ /* 0x000fe2000001ff00 */
[----:B------:R3:W-:Y:S01]  /*0130*/  STL [R1+0x18], RZ ;  /* 0x000018ff01007387 */ /* 0x0007e20000100800 */
[----:B------:R-:W-:-:S02]  /*0140*/  CS2R R208, SRZ ;  /* 0x0000000000d07805 */ /* 0x000fc4000001ff00 */
[----:B------:R-:W-:Y:S02]  /*0150*/  CS2R R200, SRZ ;  /* 0x0000000000c87805 */ /* 0x000fe4000001ff00 */
[----:B------:R-:W-:Y:S01]  /*0160*/  CS2R R32, SRZ ;  /* 0x0000000000207805 */ /* 0x000fe2000001ff00 */
[----:B------:R3:W-:Y:S01]  /*0170*/  STL [R1+0x12c], RZ ;  /* 0x00012cff01007387 */ /* 0x0007e20000100800 */
[----:B------:R-:W-:Y:S02]  /*0180*/  CS2R R236, SRZ ;  /* 0x0000000000ec7805 */ /* 0x000fe4000001ff00 */
[----:B------:R-:W-:Y:S02]  /*0190*/  CS2R R232, SRZ ;  /* 0x0000000000e87805 */ /* 0x000fe4000001ff00 */
[----:B0-----:R-:W-:Y:S01]  /*01a0*/  ISETP.GE.AND P0, PT, R14, 0x1, PT ;  /* 0x000000010e00780c */ /* 0x001fe20003f06270 */
[----:B------:R3:W-:Y:S01]  /*01b0*/  STL [R1+0x128], RZ ;  /* 0x000128ff01007387 */ /* 0x0007e20000100800 */
[----:B------:R-:W-:-:S02]  /*01c0*/  CS2R R28, SRZ ;  /* 0x00000000001c7805 */ /* 0x000fc4000001ff00 */
[----:B------:R-:W-:Y:S02]  /*01d0*/  CS2R R216, SRZ ;  /* 0x0000000000d87805 */ /* 0x000fe4000001ff00 */
[----:B------:R-:W-:Y:S01]  /*01e0*/  CS2R R196, SRZ ;  /* 0x0000000000c47805 */ /* 0x000fe2000001ff00 */
[----:B------:R3:W-:Y:S01]  /*01f0*/  STL [R1+0x10c], RZ ;  /* 0x00010cff01007387 */ /* 0x0007e20000100800 */
[----:B------:R-:W-:Y:S02]  /*0200*/  CS2R R204, SRZ ;  /* 0x0000000000cc7805 */ /* 0x000fe4000001ff00 */
[----:B------:R-:W-:Y:S01]  /*0210*/  CS2R R228, SRZ ;  /* 0x0000000000e47805 */ /* 0x000fe2000001ff00 */
[----:B------:R3:W-:Y:S01]  /*0220*/  STL [R1+0x108], RZ ;  /* 0x000108ff01007387 */ /* 0x0007e20000100800 */
[----:B-1----:R-:W-:-:S03]  /*0230*/  IMAD.SHL.U32 R0, R0, 0x80, RZ ;  /* 0x0000008000007824 */ /* 0x002fc600078e00ff */
[----:B------:R3:W-:Y:S04]  /*0240*/  STL [R1+0xd4], RZ ;  /* 0x0000d4ff01007387 */ /* 0x0007e80000100800 */
        /* <DEDUP_REMOVED lines=47> */
[----:B------:R3:W-:Y:S04]  /*0540*/  STL [R1], RZ ;  /* 0x000000ff01007387 */ /* 0x0007e80000100800 */
        /* <DEDUP_REMOVED lines=13> */
[----:B------:R3:W-:Y:S01]  /*0620*/  STL [R1+0x70], RZ ;  /* 0x000070ff01007387 */ /* 0x0007e20000100800 */
[----:B------:R-:W0:Y:S03]  /*0630*/  S2R R12, SR_TID.X ;  /* 0x00000000000c7919 */ /* 0x000e260000002100 */
        /* <DEDUP_REMOVED lines=8> */
[----:B0-----:R-:W-:-:S03]  /*06c0*/  SHF.L.U32 R2, R12, 0x1, RZ ;  /* 0x000000010c027819 */ /* 0x001fc600000006ff */
[----:B------:R3:W-:Y:S01]  /*06d0*/  STL [R1+0x34], RZ ;  /* 0x000034ff01007387 */ /* 0x0007e20000100800 */
[----:B------:R-:W-:-:S03]  /*06e0*/  LOP3.LUT R2, R0, 0x6, R2, 0xf8, !PT ;  /* 0x0000000600027812 */ /* 0x000fc600078ef802 */
        /* <DEDUP_REMOVED lines=8> */
[----:B--2-4-:R-:W-:Y:S05]  /*0770*/  @!P0 BRA `(.L_x_0) ;  /* 0x0000006800588947 */ /* 0x014fea0003800000 */
[----:B------:R-:W-:Y:S01]  /*0780*/  SHF.R.U64 R10, R12, 0x5, RZ ;  /* 0x000000050c0a7819 */ /* 0x000fe200000012ff */
[----:B------:R-:W0:Y:S01]  /*0790*/  LDCU.128 UR12, c[0x0][0x380] ;  /* 0x00007000ff0c77ac */ /* 0x000e220008000c00 */
[----:B------:R-:W-:Y:S01]  /*07a0*/  MOV R9, RZ ;  /* 0x000000ff00097202 */ /* 0x000fe20000000f00 */
[----:B------:R-:W-:Y:S01]  /*07b0*/  IMAD R13, R0, R14, RZ ;  /* 0x0000000e000d7224 */ /* 0x000fe200078e02ff */
[----:B------:R-:W1:Y:S01]  /*07c0*/  S2UR UR5, SR_CgaCtaId ;  /* 0x00000000000579c3 */ /* 0x000e620000008800 */
[C---:B------:R-:W-:Y:S01]  /*07d0*/  IMAD.SHL.U32 R11, R10.reuse, 0x8, RZ ;  /* 0x000000080a0b7824 */ /* 0x040fe200078e00ff */
[----:B------:R-:W-:Y:S01]  /*07e0*/  USHF.L.U32 UR4, UR8, 0x8, URZ ;  /* 0x0000000808047899 */ /* 0x000fe200080006ff */
[----:B------:R-:W-:-:S03]  /*07f0*/  SHF.L.U64.HI R10, R10, 0x3, RZ ;  /* 0x000000030a0a7819 */ /* 0x000fc600000102ff */
[----:B------:R-:W-:Y:S02]  /*0800*/  LOP3.LUT R11, R11, 0x7, R12, 0xf8, !PT ;  /* 0x000000070b0b7812 */ /* 0x000fe400078ef80c */
[----:B------:R-:W-:Y:S01]  /*0810*/  IMAD R8, R14, UR4, RZ ;  /* 0x000000040e087c24 */ /* 0x000fe2000f8e02ff */
[----:B------:R-:W-:Y:S01]  /*0820*/  UMOV UR4, 0x400 ;  /* 0x0000040000047882 */ /* 0x000fe20000000000 */
[C---:B------:R-:W-:Y:S01]  /*0830*/  IADD3 R7, P0, PT, R11.reuse, 0x80, RZ ;  /* 0x000000800b077810 */ /* 0x040fe20007f1e0ff */
[-C--:B------:R-:W-:Y:S02]  /*0840*/  IMAD R3, R10, R14.reuse, RZ ;  /* 0x0000000e0a037224 */ /* 0x080fe400078e02ff */
[C---:B------:R-:W-:Y:S01]  /*0850*/  IMAD.WIDE.U32 R4, R11.reuse, R14, RZ ;  /* 0x0000000e0b047225 */ /* 0x040fe200078e00ff */
[----:B------:R-:W-:-:S03]  /*0860*/  IADD3 R11, P1, PT, R11, 0xc0, RZ ;  /* 0x000000c00b0b7810 */ /* 0x000fc60007f3e0ff */
[----:B------:R-:W-:Y:S01]  /*0870*/  IMAD.WIDE.U32 R6, R7, R14, R8 ;  /* 0x0000000e07067225 */ /* 0x000fe200078e0008 */
[----:B------:R-:W-:-:S03]  /*0880*/  IADD3 R5, PT, PT, R5, R3, RZ ;  /* 0x0000000305057210 */ /* 0x000fc60007ffe0ff */
[----:B------:R-:W-:Y:S01]  /*0890*/  IMAD.X R2, RZ, RZ, R10, P0 ;  /* 0x000000ffff027224 */ /* 0x000fe200000e060a */
[----:B0-----:R-:W-:Y:S01]  /*08a0*/  IADD3 R0, P0, PT, R6, UR12, RZ ;  /* 0x0000000c06007c10 */ /* 0x001fe2000ff1e0ff */
[----:B-1----:R-:W-:Y:S02]  /*08b0*/  ULEA UR5, UR5, UR4, 0x18 ;  /* 0x0000000405057291 */ /* 0x002fe4000f8ec0ff */
[----:B------:R-:W-:Y:S02]  /*08c0*/  IMAD R15, R2, R14, RZ ;  /* 0x0000000e020f7224 */ /* 0x000fe400078e02ff */
[----:B------:R0:W-:Y:S01]  /*08d0*/  STL [R1+0x178], R0 ;  /* 0x0001780001007387 */ /* 0x0001e20000100800 */
[----:B------:R-:W-:Y:S01]  /*08e0*/  IMAD.WIDE.U32 R2, R14, 0x40, R4 ;  /* 0x000000400e027825 */ /* 0x000fe200078e0004 */
[----:B------:R-:W-:Y:S01]  /*08f0*/  UMOV UR4, URZ ;  /* 0x000000ff00047c82 */ /* 0x000fe20008000000 */
[----:B------:R-:W-:-:S05]  /*0900*/  IADD3.X R7, PT, PT, R7, UR13, R15, P0, !PT ;  /* 0x0000000d07077c10 */ /* 0x000fca00087fe40f */
[----:B------:R1:W-:Y:S01]  /*0910*/  STL [R1+0x174], R7 ;  /* 0x0001740701007387 */ /* 0x0003e20000100800 */
[----:B0-----:R-:W-:Y:S01]  /*0920*/  IMAD.X R0, RZ, RZ, R10, P1 ;  /* 0x000000ffff007224 */ /* 0x001fe200008e060a */
[----:B------:R-:W-:Y:S01]  /*0930*/  IADD3 R6, P0, P1, R4, UR14, R13 ;  /* 0x0000000e04067c10 */ /* 0x000fe2000f91e00d */
[----:B------:R-:W-:Y:S01]  /*0940*/  IMAD.WIDE.U32 R10, R11, R14, R8 ;  /* 0x0000000e0b0a7225 */ /* 0x000fe200078e0008 */
[----:B------:R-:W-:-:S03]  /*0950*/  IADD3 R13, P5, P6, R2, UR14, R13 ;  /* 0x0000000e020d7c10 */ /* 0x000fc6000febe00d */
[----:B------:R0:W-:Y:S01]  /*0960*/  STL [R1+0x168], R6 ;  /* 0x0001680601007387 */ /* 0x0001e20000100800 */
[----:B------:R-:W-:Y:S01]  /*0970*/  IADD3.X R252, PT, PT, R3, UR15, RZ, P5, P6 ;  /* 0x0000000f03fc7c10 */ /* 0x000fe2000afec4ff */
[----:B-1----:R-:W-:Y:S01]  /*0980*/  IMAD R7, R0, R14, RZ ;  /* 0x0000000e00077224 */ /* 0x002fe200078e02ff */
[--C-:B------:R-:W-:Y:S01]  /*0990*/  IADD3 R0, P2, P3, R2, UR12, R8.reuse ;  /* 0x0000000c02007c10 */ /* 0x100fe2000fb5e008 */
[----:B------:R-:W-:Y:S01]  /*09a0*/  STL [R1+0x160], R13 ;  /* 0x0001600d01007387 */ /* 0x000fe20000100800 */
[----:B------:R-:W-:Y:S02]  /*09b0*/  IADD3 R8, P5, P6, R4, UR12, R8 ;  /* 0x0000000c04087c10 */ /* 0x000fe4000febe008 */
[----:B------:R-:W-:Y:S02]  /*09c0*/  IADD3.X R2, PT, PT, R5, UR15, RZ, P0, P1 ;  /* 0x0000000f05027c10 */ /* 0x000fe400087e24ff */
[----:B0-----:R-:W-:-:S05]  /*09d0*/  IADD3 R6, P4, PT, R10, UR12, RZ ;  /* 0x0000000c0a067c10 */ /* 0x001fca000ff9e0ff */
[----:B------:R0:W-:Y:S04]  /*09e0*/  STL [R1+0x180], R6 ;  /* 0x0001800601007387 */ /* 0x0001e80000100800 */
[----:B------:R1:W-:Y:S04]  /*09f0*/  STL [R1+0x170], R0 ;  /* 0x0001700001007387 */ /* 0x0003e80000100800 */
[----:B------:R-:W-:Y:S01]  /*0a00*/  STL [R1+0x188], R8 ;  /* 0x0001880801007387 */ /* 0x000fe20000100800 */
[----:B0-----:R-:W-:Y:S02]  /*0a10*/  IADD3.X R6, PT, PT, R11, UR13, R7, P4, !PT ;  /* 0x0000000d0b067c10 */ /* 0x001fe4000a7fe407 */
[----:B-1----:R-:W-:-:S03]  /*0a20*/  IADD3.X R0, PT, PT, R3, UR13, RZ, P2, P3 ;  /* 0x0000000d03007c10 */ /* 0x002fc600097e64ff */
[----:B------:R-:W-:Y:S01]  /*0a30*/  STL [R1+0x17c], R6 ;  /* 0x00017c0601007387 */ /* 0x000fe20000100800 */
[----:B------:R-:W-:-:S03]  /*0a40*/  SHF.L.U32 R3, R12, 0x1, RZ ;  /* 0x000000010c037819 */ /* 0x000fc600000006ff */
[----:B------:R0:W-:Y:S01]  /*0a50*/  STL [R1+0x16c], R0 ;  /* 0x00016c0001007387 */ /* 0x0001e20000100800 */
[----:B------:R-:W-:-:S03]  /*0a60*/  LOP3.LUT R3, R3, 0x30, RZ, 0xc0, !PT ;  /* 0x0000003003037812 */ /* 0x000fc600078ec0ff */
[----:B------:R1:W-:Y:S01]  /*0a70*/  STL [R1+0x164], R2 ;  /* 0x0001640201007387 */ /* 0x0003e20000100800 */
[----:B0-----:R-:W-:Y:S01]  /*0a80*/  IADD3.X R0, PT, PT, R5, UR13, RZ, P5, P6 ;  /* 0x0000000d05007c10 */ /* 0x001fe2000afec4ff */
[----:B-1----:R-:W-:-:S04]  /*0a90*/  IMAD.MOV.U32 R2, RZ, RZ, RZ ;  /* 0x000000ffff027224 */ /* 0x002fc800078e00ff */
[----:B------:R0:W-:Y:S04]  /*0aa0*/  STL [R1+0x184], R0 ;  /* 0x0001840001007387 */ /* 0x0001e80000100800 */
[----:B------:R0:W-:Y:S02]  /*0ab0*/  STL [R1+0x44], RZ ;  /* 0x000044ff01007387 */ /* 0x0001e40000100800 */
.L_x_1:
[----:B------:R-:W2:Y:S04]  /*0ac0*/  LDL R8, [R1+0x170] ;  /* 0x0001700001087983 */ /* 0x000ea80000100800 */
[----:B------:R-:W4:Y:S04]  /*0ad0*/  LDL R16, [R1+0x180] ;  /* 0x0001800001107983 */ /* 0x000f280000100800 */
[----:B------:R-:W3:Y:S04]  /*0ae0*/  LDL R4, [R1+0x188] ;  /* 0x0001880001047983 */ /* 0x000ee80000100800 */
[----:B------:R-:W3:Y:S04]  /*0af0*/  LDL R12, [R1+0x178] ;  /* 0x00017800010c7983 */ /* 0x000ee80000100800 */
[----:B------:R-:W3:Y:S04]  /*0b00*/  LDL R14, [R1+0x160] ;  /* 0x00016000010e7983 */ /* 0x000ee80000100800 */
[----:B------:R-:W3:Y:S04]  /*0b10*/  LDL R15, [R1+0x168] ;  /* 0x00016800010f7983 */ /* 0x000ee80000100800 */
[----:B------:R-:W3:Y:S04]  /*0b20*/  LDL R11, [R1+0x184] ;  /* 0x00018400010b7983 */ /* 0x000ee80000100800 */
[----:B------:R-:W3:Y:S04]  /*0b30*/  LDL R10, [R1+0x16c] ;  /* 0x00016c00010a7983 */ /* 0x000ee80000100800 */
[----:B------:R-:W3:Y:S04]  /*0b40*/  LDL R7, [R1+0x174] ;  /* 0x0001740001077983 */ /* 0x000ee80000100800 */
[----:B------:R-:W3:Y:S04]  /*0b50*/  LDL R6, [R1+0x17c] ;  /* 0x00017c0001067983 */ /* 0x000ee80000100800 */
[----:B0-----:R-:W3:Y:S01]  /*0b60*/  LDL R0, [R1+0x164] ;  /* 0x0001640001007983 */ /* 0x001ee20000100800 */
[----:B------:R-:W0:Y:S01]  /*0b70*/  S2R R38, SR_TID.X ;  /* 0x0000000000267919 */ /* 0x000e220000002100 */
[----:B--2---:R-:W-:-:S02]  /*0b80*/  IADD3 R8, P1, PT, R3, R8, RZ ;  /* 0x0000000803087210 */ /* 0x004fc40007f3e0ff */
[C---:B----4-:R-:W-:Y:S02]  /*0b90*/  IADD3 R16, P3, PT, R3.reuse, R16, RZ ;  /* 0x0000001003107210 */ /* 0x050fe40007f7e0ff */
[C---:B---3--:R-:W-:Y:S02]  /*0ba0*/  IADD3 R4, P0, PT, R3.reuse, R4, RZ ;  /* 0x0000000403047210 */ /* 0x048fe40007f1e0ff */
[C---:B------:R-:W-:Y:S02]  /*0bb0*/  IADD3 R12, P2, PT, R3.reuse, R12, RZ ;  /* 0x0000000c030c7210 */ /* 0x040fe40007f5e0ff */
[C---:B------:R-:W-:Y:S02]  /*0bc0*/  IADD3 R24, P5, PT, R3.reuse, R14, RZ ;  /* 0x0000000e03187210 */ /* 0x040fe40007fbe0ff */
[----:B------:R-:W-:-:S03]  /*0bd0*/  IADD3 R20, P4, PT, R3, R15, RZ ;  /* 0x0000000f03147210 */ /* 0x000fc60007f9e0ff */
[C---:B-----5:R-:W-:Y:S01]  /*0be0*/  IMAD.X R25, R2.reuse, 0x1, R252, P5 ;  /* 0x0000000102197824 */ /* 0x060fe200028e06fc */
[----:B------:R-:W-:-:S05]  /*0bf0*/  IADD3.X R5, PT, PT, R2, R11, RZ, P0, !PT ;  /* 0x0000000b02057210 */ /* 0x000fca00007fe4ff */
[----:B------:R-:W2:Y:S01]  /*0c00*/  LDG.E.128 R24, desc[UR6][R24.64] ;  /* 0x0000000618187981 */ /* 0x000ea2000c1e1d00 */
[C---:B------:R-:W-:Y:S01]  /*0c10*/  IMAD.X R9, R2.reuse, 0x1, R10, P1 ;  /* 0x0000000102097824 */ /* 0x040fe200008e060a */
[----:B------:R-:W-:-:S05]  /*0c20*/  IADD3.X R13, PT, PT, R2, R7, RZ, P2, !PT ;  /* 0x00000007020d7210 */ /* 0x000fca00017fe4ff */
[----:B------:R-:W3:Y:S01]  /*0c30*/  LDG.E.128 R8, desc[UR6][R8.64] ;  /* 0x0000000608087981 */ /* 0x000ee2000c1e1d00 */
[----:B------:R-:W-:-:S03]  /*0c40*/  IMAD.X R17, R2, 0x1, R6, P3 ;  /* 0x0000000102117824 */ /* 0x000fc600018e0606 */
[----:B------:R-:W4:Y:S01]  /*0c50*/  LDG.E.128 R4, desc[UR6][R4.64] ;  /* 0x0000000604047981 */ /* 0x000f22000c1e1d00 */
[----:B------:R-:W-:-:S03]  /*0c60*/  IADD3.X R21, PT, PT, R2, R0, RZ, P4, !PT ;  /* 0x0000000002157210 */ /* 0x000fc600027fe4ff */
[----:B------:R-:W2:Y:S04]  /*0c70*/  LDG.E.128 R12, desc[UR6][R12.64] ;  /* 0x000000060c0c7981 */ /* 0x000ea8000c1e1d00 */
[----:B------:R-:W2:Y:S04]  /*0c80*/  LDG.E.128 R16, desc[UR6][R16.64] ;  /* 0x0000000610107981 */ /* 0x000ea8000c1e1d00 */
[----:B------:R-:W2:Y:S01]  /*0c90*/  LDG.E.128 R20, desc[UR6][R20.64] ;  /* 0x0000000614147981 */ /* 0x000ea2000c1e1d00 */
[C---:B0-----:R-:W-:Y:S02]  /*0ca0*/  SHF.R.U64 R30, R38.reuse, 0x2, RZ ;  /* 0x00000002261e7819 */ /* 0x041fe400000012ff */
[----:B------:R-:W-:-:S02]  /*0cb0*/  SHF.L.U32 R0, R38, 0x5, RZ ;  /* 0x0000000526007819 */ /* 0x000fc400000006ff */
[----:B------:R-:W-:Y:S01]  /*0cc0*/  LOP3.LUT R30, R30, 0xf8, RZ, 0xc0, !PT ;  /* 0x000000f81e1e7812 */ /* 0x000fe200078ec0ff */
[----:B------:R-:W-:Y:S01]  /*0cd0*/  IMAD.SHL.U32 R34, R38, 0x10, RZ ;  /* 0x0000001026227824 */ /* 0x000fe200078e00ff */
[----:B------:R-:W-:Y:S02]  /*0ce0*/  LOP3.LUT R31, R0, 0x300, RZ, 0xc0, !PT ;  /* 0x00000300001f7812 */ /* 0x000fe400078ec0ff */
[----:B------:R-:W-:Y:S02]  /*0cf0*/  LOP3.LUT R30, R30, 0x7, R38, 0xf8, !PT ;  /* 0x000000071e1e7812 */ /* 0x000fe400078ef826 */
[----:B------:R-:W-:-:S03]  /*0d00*/  LOP3.LUT R35, R34, 0x180, RZ, 0xc0, !PT ;  /* 0x0000018022237812 */ /* 0x000fc600078ec0ff */
[C---:B------:R-:W-:Y:S01]  /*0d10*/  IMAD.IADD R0, R30.reuse, 0x1, R31 ;  /* 0x000000011e007824 */ /* 0x040fe200078e021f */
[----:B------:R-:W-:-:S04]  /*0d20*/  IADD3 R30, PT, PT, R30, R35, RZ ;  /* 0x000000231e1e7210 */ /* 0x000fc80007ffe0ff */
[----:B------:R-:W-:Y:S02]  /*0d30*/  LEA R34, R0, UR5, 0x4 ;  /* 0x0000000500227c11 */ /* 0x000fe4000f8e20ff */
[----:B------:R-:W-:Y:S02]  /*0d40*/  LEA R30, R30, UR5, 0x4 ;  /* 0x000000051e1e7c11 */ /* 0x000fe4000f8e20ff */
[C---:B------:R-:W-:Y:S02]  /*0d50*/  LOP3.LUT R36, R38.reuse, 0x3c0, RZ, 0xc0, !PT ;  /* 0x000003c026247812 */ /* 0x040fe400078ec0ff */
[C---:B------:R-:W-:Y:S02]  /*0d60*/  LOP3.LUT R39, R38.reuse, 0x7, RZ, 0xc0, !PT ;  /* 0x0000000726277812 */ /* 0x040fe400078ec0ff */
[----:B------:R-:W-:Y:S02]  /*0d70*/  SHF.L.U32 R37, R38, 0x1, RZ ;  /* 0x0000000126257819 */ /* 0x000fe400000006ff */
[----:B------:R-:W-:-:S02]  /*0d80*/  IADD3 R36, PT, PT, R31, R39, R36 ;  /* 0x000000271f247210 */ /* 0x000fc40007ffe024 */
[----:B------:R-:W-:Y:S02]  /*0d90*/  LOP3.LUT R38, R37, 0x40, RZ, 0xc0, !PT ;  /* 0x0000004025267812 */ /* 0x000fe400078ec0ff */
[----:B------:R-:W-:Y:S02]  /*0da0*/  LEA R31, R36, UR5, 0x4 ;  /* 0x00000005241f7c11 */ /* 0x000fe4000f8e20ff */
[----:B------:R-:W-:-:S04]  /*0db0*/  IADD3 R0, PT, PT, R38, R35, R39 ;  /* 0x0000002326007210 */ /* 0x000fc80007ffe027 */
[----:B------:R-:W-:Y:S02]  /*0dc0*/  LEA R0, R0, UR5, 0x4 ;  /* 0x0000000500007c11 */ /* 0x000fe4000f8e20ff */
[----:B------:R-:W-:Y:S02]  /*0dd0*/  CS2R R250, SRZ ;  /* 0x0000000000fa7805 */ /* 0x000fe4000001ff00 */
[----:B------:R-:W-:Y:S02]  /*0de0*/  CS2R R246, SRZ ;  /* 0x0000000000f67805 */ /* 0x000fe4000001ff00 */
[----:B------:R-:W-:Y:S02]  /*0df0*/  CS2R R242, SRZ ;  /* 0x0000000000f27805 */ /* 0x000fe4000001ff00 */
[----:B------:R-:W-:Y:S02]  /*0e00*/  CS2R R226, SRZ ;  /* 0x0000000000e27805 */ /* 0x000fe4000001ff00 */
[----:B------:R-:W-:Y:S01]  /*0e10*/  CS2R R222, SRZ ;  /* 0x0000000000de7805 */ /* 0x000fe2000001ff00 */
[----:B------:R-:W-:Y:S04]  /*0e20*/  STL.64 [R1+0x210], R236 ;  /* 0x000210ec01007387 */ /* 0x000fe80000100a00 */
[----:B------:R-:W-:Y:S04]  /*0e30*/  STL.64 [R1+0x208], R216 ;  /* 0x000208d801007387 */ /* 0x000fe80000100a00 */
[----:B------:R-:W-:Y:S04]  /*0e40*/  STL.64 [R1+0x200], R228 ;  /* 0x000200e401007387 */ /* 0x000fe80000100a00 */
[----:B------:R-:W-:Y:S04]  /*0e50*/  STL [R1+0x1e8], R3 ;  /* 0x0001e80301007387 */ /* 0x000fe80000100800 */
[----:B------:R-:W-:Y:S04]  /*0e60*/  STL [R1+0x1f0], R2 ;  /* 0x0001f00201007387 */ /* 0x000fe80000100800 */
[----:B------:R-:W-:Y:S04]  /*0e70*/  STL [R1+0x1ec], R252 ;  /* 0x0001ecfc01007387 */ /* 0x000fe80000100800 */
[----:B------:R-:W2:Y:S04]  /*0e80*/  LDL.LU.64 R108, [R1+0x130] ;  /* 0x00013000016c7983 */ /* 0x000ea80000300a00 */
[----:B------:R-:W2:Y:S04]  /*0e90*/  LDL.LU.64 R124, [R1+0x10] ;  /* 0x00001000017c7983 */ /* 0x000ea80000300a00 */
[----:B------:R-:W2:Y:S04]  /*0ea0*/  LDL.LU.64 R116, [R1+0x18] ;  /* 0x0000180001747983 */ /* 0x000ea80000300a00 */
[----:B------:R-:W2:Y:S04]  /*0eb0*/  LDL.LU.64 R120, [R1+0x8] ;  /* 0x0000080001787983 */ /* 0x000ea80000300a00 */
[----:B------:R-:W2:Y:S01]  /*0ec0*/  LDL.LU.64 R128, [R1+0x48] ;  /* 0x0000480001807983 */ /* 0x000ea20000300a00 */
[----:B------:R-:W-:-:S03]  /*0ed0*/  IMAD.MOV.U32 R93, RZ, RZ, RZ ;  /* 0x000000ffff5d7224 */ /* 0x000fc600078e00ff */
[----:B---3--:R0:W-:Y:S04]  /*0ee0*/  STS.128 [R34+0x400], R8 ;  /* 0x0004000822007388 */ /* 0x0081e80000000c00 */
[----:B----4-:R-:W-:Y:S04]  /*0ef0*/  STS.128 [R34], R4 ;  /* 0x0000000422007388 */ /* 0x010fe80000000c00 */
[----:B--2---:R-:W-:Y:S04]  /*0f00*/  STS.128 [R34+0x800], R12 ;  /* 0x0008000c22007388 */ /* 0x004fe80000000c00 */
[----:B------:R1:W-:Y:S04]  /*0f10*/  STS.128 [R34+0xc00], R16 ;  /* 0x000c001022007388 */ /* 0x0003e80000000c00 */
[----:B------:R-:W-:Y:S04]  /*0f20*/  STS.128 [R30+0x4000], R20 ;  /* 0x004000141e007388 */ /* 0x000fe80000000c00 */
[----:B------:R-:W-:Y:S01]  /*0f30*/  STS.128 [R30+0x4400], R24 ;  /* 0x004400181e007388 */ /* 0x000fe20000000c00 */
[----:B------:R-:W-:Y:S06]  /*0f40*/  BAR.SYNC.DEFER_BLOCKING 0x0 ;  /* 0x0000000000007b1d */ /* 0x000fec0000010000 */
[----:B------:R-:W2:Y:S04]  /*0f50*/  LDSM.16.M88.4 R60, [R31] ;  /* 0x000000001f3c783b */ /* 0x000ea80000000200 */
[----:B------:R-:W3:Y:S04]  /*0f60*/  LDSM.16.M88.4 R4, [R0+0x4000] ;  /* 0x004000000004783b */ /* 0x000ee80000000200 */
[----:B------:R-:W4:Y:S04]  /*0f70*/  LDSM.16.M88.4 R56, [R31+0x80] ;  /* 0x000080001f38783b */ /* 0x000f280000000200 */
[----:B------:R-:W4:Y:S04]  /*0f80*/  LDSM.16.M88.4 R52, [R31+0x100] ;  /* 0x000100001f34783b */ /* 0x000f280000000200 */
[----:B------:R-:W4:Y:S04]  /*0f90*/  LDSM.16.M88.4 R48, [R31+0x180] ;  /* 0x000180001f30783b */ /* 0x000f280000000200 */
[----:B------:R-:W4:Y:S01]  /*0fa0*/  LDSM.16.M88.4 R44, [R31+0x200] ;  /* 0x000200001f2c783b */ /* 0x000f220000000200 */
[----:B0-----:R-:W-:-:S03]  /*0fb0*/  IMAD.MOV.U32 R9, RZ, RZ, RZ ;  /* 0x000000ffff097224 */ /* 0x001fc600078e00ff */
[----:B------:R-:W0:Y:S01]  /*0fc0*/  LDSM.16.M88.4 R40, [R31+0x280] ;  /* 0x000280001f28783b */ /* 0x000e220000000200 */
[----:B-1----:R-:W-:-:S03]  /*0fd0*/  CS2R R34, SRZ ;  /* 0x0000000000227805 */ /* 0x002fc6000001ff00 */
[----:B------:R-:W-:Y:S01]  /*0fe0*/  LDSM.16.M88.4 R36, [R31+0x300] ;  /* 0x000300001f24783b */ /* 0x000fe20000000200 */
[----:B------:R-:W-:Y:S01]  /*0ff0*/  IMAD.MOV.U32 R13, RZ, RZ, RZ ;  /* 0x000000ffff0d7224 */ /* 0x000fe200078e00ff */
[----:B------:R-:W-:Y:S02]  /*1000*/  CS2R R234, SRZ ;  /* 0x0000000000ea7805 */ /* 0x000fe4000001ff00 */
[----:B------:R-:W-:Y:S02]  /*1010*/  CS2R R214, SRZ ;  /* 0x0000000000d67805 */ /* 0x000fe4000001ff00 */
[----:B------:R-:W-:Y:S01]  /*1020*/  CS2R R86, SRZ ;  /* 0x0000000000567805 */ /* 0x000fe2000001ff00 */
[----:B------:R-:W-:Y:S01]  /*1030*/  LDSM.16.M88.4 R64, [R31+0x380] ;  /* 0x000380001f40783b */ /* 0x000fe20000000200 */
[----:B------:R-:W-:Y:S01]  /*1040*/  IMAD.MOV.U32 R105, RZ, RZ, RZ ;  /* 0x000000ffff697224 */ /* 0x000fe200078e00ff */
[----:B------:R-:W-:Y:S02]  /*1050*/  CS2R R110, SRZ ;  /* 0x00000000006e7805 */ /* 0x000fe4000001ff00 */
[----:B------:R-:W-:Y:S01]  /*1060*/  LDSM.16.M88.4 R16, [R0+0x4180] ;  /* 0x004180000010783b */ /* 0x000fe20000000200 */
[----:B--2---:R-:W-:-:S07]  /*1070*/  MOV R8, R60 ;  /* 0x0000003c00087202 */ /* 0x004fce0000000f00 */
[----:B---3--:R-:W-:Y:S01]  /*1080*/  IMMA.16816.S8.S8 R248, R8.ROW, R4.COL, R248 ;  /* 0x0000000408f87237 */ /* 0x008fe200004054f8 */
[----:B----4-:R-:W-:-:S07]  /*1090*/  IMAD.MOV.U32 R8, RZ, RZ, R56 ;  /* 0x000000ffff087224 */ /* 0x010fce00078e0038 */
[----:B------:R-:W-:Y:S01]  /*10a0*/  IMMA.16816.S8.S8 R244, R8.ROW, R4.COL, R244 ;  /* 0x0000000408f47237 */ /* 0x000fe200004054f4 */
[----:B------:R-:W-:-:S07]  /*10b0*/  MOV R8, R52 ;  /* 0x0000003400087202 */ /* 0x000fce0000000f00 */
[----:B------:R-:W-:Y:S01]  /*10c0*/  IMMA.16816.S8.S8 R240, R8.ROW, R4.COL, R240 ;  /* 0x0000000408f07237 */ /* 0x000fe200004054f0 */
[----:B------:R-:W-:-:S07]  /*10d0*/  IMAD.MOV.U32 R8, RZ, RZ, R48 ;  /* 0x000000ffff087224 */ /* 0x000fce00078e0030 */
[----:B------:R-:W-:Y:S01]  /*10e0*/  IMMA.16816.S8.S8 R224, R8.ROW, R4.COL, R224 ;  /* 0x0000000408e07237 */ /* 0x000fe200004054e0 */
[----:B------:R-:W-:-:S07]  /*10f0*/  MOV R8, R44 ;  /* 0x0000002c00087202 */ /* 0x000fce0000000f00 */
[----:B------:R-:W-:Y:S01]  /*1100*/  IMMA.16816.S8.S8 R220, R8.ROW, R4.COL, R220 ;  /* 0x0000000408dc7237 */ /* 0x000fe200004054dc */
[----:B------:R-:W1:Y:S04]  /*1110*/  LDSM.16.M88.4 R8, [R0+0x4080] ;  /* 0x004080000008783b */ /* 0x000e680000000200 */
[----:B------:R-:W-:Y:S04]  /*1120*/  STL [R1+0x1f8], R62 ;  /* 0x0001f83e01007387 */ /* 0x000fe80000100800 */
[----:B------:R-:W-:Y:S01]  /*1130*/  STL [R1+0x1f4], R63 ;  /* 0x0001f43f01007387 */ /* 0x000fe20000100800 */
[----:B0-----:R-:W-:-:S03]  /*1140*/  MOV R92, R40 ;  /* 0x00000028005c7202 */ /* 0x001fc60000000f00 */
[----:B------:R-:W-:Y:S04]  /*1150*/  STL [R1+0x1fc], R7 ;  /* 0x0001fc0701007387 */ /* 0x000fe80000100800 */
[----:B------:R-:W2:Y:S04]  /*1160*/  LDL.LU.64 R20, [R1+0x38] ;  /* 0x0000380001147983 */ /* 0x000ea80000300a00 */
[----:B------:R-:W3:Y:S04]  /*1170*/  LDL.LU.64 R136, [R1+0x30] ;  /* 0x0000300001887983 */ /* 0x000ee80000300a00 */
[----:B------:R-:W4:Y:S01]  /*1180*/  LDL.LU.64 R24, [R1+0x138] ;  /* 0x0001380001187983 */ /* 0x000f220000300a00 */
[----:B-1----:R-:W-:Y:S03]  /*1190*/  IMMA.16816.S8.S8 R92, R92.ROW, R8.COL, R32 ;  /* 0x000000085c5c7237 */ /* 0x002fe60000405420 */
[----:B------:R-:W4:Y:S01]  /*11a0*/  LDL.LU.64 R32, [R1+0x60] ;  /* 0x0000600001207983 */ /* 0x000f220000300a00 */
[----:B------:R-:W-:-:S07]  /*11b0*/  MOV R12, R36 ;  /* 0x00000024000c7202 */ /* 0x000fce0000000f00 */
[----:B------:R-:W-:Y:S01]  /*11c0*/  IMMA.16816.S8.S8 R232, R12.ROW, R4.COL, R232 ;  /* 0x000000040ce87237 */ /* 0x000fe200004054e8 */
[----:B------:R-:W-:-:S07]  /*11d0*/  IMAD.MOV.U32 R12, RZ, RZ, R60 ;  /* 0x000000ffff0c7224 */ /* 0x000fce00078e003c */
[----:B------:R-:W-:Y:S01]  /*11e0*/  IMMA.16816.S8.S8 R212, R12.ROW, R8.COL, R212 ;  /* 0x000000080cd47237 */ /* 0x000fe200004054d4 */
[----:B------:R-:W-:-:S07]  /*11f0*/  MOV R12, R48 ;  /* 0x00000030000c7202 */ /* 0x000fce0000000f00 */
[----:B------:R-:W-:Y:S01]  /*1200*/  IMMA.16816.S8.S8 R84, R12.ROW, R8.COL, R84 ;  /* 0x000000080c547237 */ /* 0x000fe20000405454 */
[----:B------:R-:W0:Y:S01]  /*1210*/  LDSM.16.M88.4 R12, [R0+0x4100] ;  /* 0x00410000000c783b */ /* 0x000e220000000200 */
[----:B------:R-:W-:Y:S02]  /*1220*/  MOV R104, R60 ;  /* 0x0000003c00687202 */ /* 0x000fe40000000f00 */
[----:B------:R-:W-:Y:S02]  /*1230*/  CS2R R126, SRZ ;  /* 0x00000000007e7805 */ /* 0x000fe4000001ff00 */
[----:B------:R-:W-:Y:S01]  /*1240*/  CS2R R130, SRZ ;  /* 0x0000000000827805 */ /* 0x000fe2000001ff00 */
[----:B------:R-:W-:Y:S01]  /*1250*/  IMAD.MOV.U32 R97, RZ, RZ, RZ ;  /* 0x000000ffff617224 */ /* 0x000fe200078e00ff */
[----:B------:R-:W-:Y:S02]  /*1260*/  CS2R R30, SRZ ;  /* 0x00000000001e7805 */ /* 0x000fe4000001ff00 */
[----:B------:R-:W-:-:S02]  /*1270*/  MOV R96, R36 ;  /* 0x0000002400607202 */ /* 0x000fc40000000f00 */
[----:B------:R-:W-:Y:S01]  /*1280*/  CS2R R22, SRZ ;  /* 0x0000000000167805 */ /* 0x000fe2000001ff00 */
[----:B------:R-:W-:Y:S01]  /*1290*/  IMAD.MOV.U32 R133, RZ, RZ, RZ ;  /* 0x000000ffff857224 */ /* 0x000fe200078e00ff */
[----:B------:R-:W-:Y:S02]  /*12a0*/  CS2R R138, SRZ ;  /* 0x00000000008a7805 */ /* 0x000fe4000001ff00 */
[----:B------:R-:W-:Y:S02]  /*12b0*/  MOV R132, R64 ;  /* 0x0000004000847202 */ /* 0x000fe40000000f00 */
[----:B------:R-:W-:Y:S01]  /*12c0*/  CS2R R142, SRZ ;  /* 0x00000000008e7805 */ /* 0x000fe2000001ff00 */
[----:B------:R-:W-:Y:S01]  /*12d0*/  IMMA.16816.S8.S8 R96, R96.ROW, R8.COL, R28 ;  /* 0x0000000860607237 */ /* 0x000fe2000040541c */
[----:B------:R-:W4:Y:S01]  /*12e0*/  LDL.LU.64 R28, [R1+0x40] ;  /* 0x00004000011c7983 */ /* 0x000f220000300a00 */
[----:B------:R-:W-:Y:S01]  /*12f0*/  MOV R81, RZ ;  /* 0x000000ff00517202 */ /* 0x000fe20000000f00 */
[----:B------:R-:W-:-:S02]  /*1300*/  IMAD.MOV.U32 R80, RZ, RZ, R52 ;  /* 0x000000ffff507224 */ /* 0x000fc400078e0034 */
[----:B------:R-:W4:Y:S03]  /*1310*/  LDL.LU.64 R152, [R1+0x58] ;  /* 0x0000580001987983 */ /* 0x000f260000300a00 */
[----:B0-----:R-:W-:Y:S01]  /*1320*/  IMMA.16816.S8.S8 R104, R104.ROW, R12.COL, R108 ;  /* 0x0000000c68687237 */ /* 0x001fe2000040546c */
[----:B------:R-:W-:Y:S01]  /*1330*/  IMAD.MOV.U32 R109, RZ, RZ, RZ ;  /* 0x000000ffff6d7224 */ /* 0x000fe200078e00ff */
[----:B------:R-:W-:-:S07]  /*1340*/  MOV R108, R56 ;  /* 0x00000038006c7202 */ /* 0x000fce0000000f00 */
[----:B------:R-:W-:Y:S01]  /*1350*/  IMMA.16816.S8.S8 R108, R108.ROW, R12.COL, R124 ;  /* 0x0000000c6c6c7237 */ /* 0x000fe2000040547c */
[----:B------:R-:W-:Y:S01]  /*1360*/  IMAD.MOV.U32 R125, RZ, RZ, RZ ;  /* 0x000000ffff7d7224 */ /* 0x000fe200078e00ff */
[----:B------:R-:W-:-:S07]  /*1370*/  MOV R124, R40 ;  /* 0x00000028007c7202 */ /* 0x000fce0000000f00 */
[----:B------:R-:W-:Y:S01]  /*1380*/  IMMA.16816.S8.S8 R124, R124.ROW, R12.COL, R128 ;  /* 0x0000000c7c7c7237 */ /* 0x000fe20000405480 */
[----:B------:R-:W-:Y:S01]  /*1390*/  IMAD.MOV.U32 R129, RZ, RZ, RZ ;  /* 0x000000ffff817224 */ /* 0x000fe200078e00ff */
[----:B------:R-:W-:Y:S02]  /*13a0*/  MOV R128, R36 ;  /* 0x0000002400807202 */ /* 0x000fe40000000f00 */
[----:B------:R-:W-:-:S04]  /*13b0*/  CS2R R26, SRZ ;  /* 0x00000000001a7805 */ /* 0x000fc8000001ff00 */
[----:B------:R-:W-:Y:S01]  /*13c0*/  IMMA.16816.S8.S8 R80, R80.ROW, R8.COL, R140 ;  /* 0x0000000850507237 */ /* 0x000fe2000040548c */
[----:B------:R-:W-:Y:S01]  /*13d0*/  IMAD.MOV.U32 R141, RZ, RZ, RZ ;  /* 0x000000ffff8d7224 */ /* 0x000fe200078e00ff */
[----:B------:R-:W-:-:S06]  /*13e0*/  MOV R140, R56 ;  /* 0x00000038008c7202 */ /* 0x000fcc0000000f00 */
[-C--:B--2---:R-:W-:Y:S01]  /*13f0*/  IMMA.16816.S8.S8 R128, R128.ROW, R12.reuse.COL, R20 ;  /* 0x0000000c80807237 */ /* 0x084fe20000405414 */
[----:B------:R-:W2:Y:S04]  /*1400*/  LDL.LU.64 R20, [R1+0x50] ;  /* 0x0000500001147983 */ /* 0x000ea80000300a00 */
[----:B------:R-:W2:Y:S03]  /*1410*/  LDL.LU.64 R160, [R1+0x78] ;  /* 0x0000780001a07983 */ /* 0x000ea60000300a00 */
[----:B---3--:R-:W-:Y:S01]  /*1420*/  IMMA.16816.S8.S8 R132, R132.ROW, R12.COL, R136 ;  /* 0x0000000c84847237 */ /* 0x008fe20000405488 */
[----:B------:R-:W-:Y:S01]  /*1430*/  IMAD.MOV.U32 R137, RZ, RZ, RZ ;  /* 0x000000ffff897224 */ /* 0x000fe200078e00ff */
[----:B------:R-:W-:-:S07]  /*1440*/  MOV R136, R60 ;  /* 0x0000003c00887202 */ /* 0x000fce0000000f00 */
[-C--:B----4-:R-:W-:Y:S01]  /*1450*/  IMMA.16816.S8.S8 R136, R136.ROW, R16.reuse.COL, R24 ;  /* 0x0000001088887237 */ /* 0x090fe20000405418 */
[----:B------:R-:W3:Y:S07]  /*1460*/  LDL.LU.64 R24, [R1+0x70] ;  /* 0x0000700001187983 */ /* 0x000eee0000300a00 */
[----:B------:R-:W-:Y:S01]  /*1470*/  IMMA.16816.S8.S8 R140, R140.ROW, R16.COL, R32 ;  /* 0x000000108c8c7237 */ /* 0x000fe20000405420 */
[----:B------:R-:W4:Y:S01]  /*1480*/  LDL.LU.64 R32, [R1+0x68] ;  /* 0x0000680001207983 */ /* 0x000f220000300a00 */
[----:B------:R-:W-:Y:S01]  /*1490*/  IMAD.MOV.U32 R145, RZ, RZ, RZ ;  /* 0x000000ffff917224 */ /* 0x000fe200078e00ff */
[----:B------:R-:W-:Y:S01]  /*14a0*/  MOV R144, R52 ;  /* 0x0000003400907202 */ /* 0x000fe20000000f00 */
[----:B------:R-:W-:Y:S01]  /*14b0*/  IMAD.MOV.U32 R157, RZ, RZ, RZ ;  /* 0x000000ffff9d7224 */ /* 0x000fe200078e00ff */
[----:B------:R-:W-:-:S02]  /*14c0*/  CS2R R162, SRZ ;  /* 0x0000000000a27805 */ /* 0x000fc4000001ff00 */
[----:B------:R-:W-:Y:S02]  /*14d0*/  MOV R156, R40 ;  /* 0x00000028009c7202 */ /* 0x000fe40000000f00 */
[----:B------:R-:W-:Y:S02]  /*14e0*/  CS2R R178, SRZ ;  /* 0x0000000000b27805 */ /* 0x000fe4000001ff00 */
[----:B------:R-:W-:Y:S01]  /*14f0*/  MOV R77, RZ ;  /* 0x000000ff004d7202 */ /* 0x000fe20000000f00 */
[----:B------:R-:W-:Y:S01]  /*1500*/  IMAD.MOV.U32 R76, RZ, RZ, R56 ;  /* 0x000000ffff4c7224 */ /* 0x000fe200078e0038 */
[----:B------:R-:W-:Y:S01]  /*1510*/  MOV R164, R64 ;  /* 0x0000004000a47202 */ /* 0x000fe20000000f00 */
[----:B------:R-:W-:-:S05]  /*1520*/  IMAD.MOV.U32 R165, RZ, RZ, RZ ;  /* 0x000000ffffa57224 */ /* 0x000fca00078e00ff */
[----:B------:R-:W-:Y:S08]  /*1530*/  IMMA.16816.S8.S8 R76, R76.ROW, R8.COL, R176 ;  /* 0x000000084c4c7237 */ /* 0x000ff000004054b0 */
[-C--:B------:R-:W-:Y:S01]  /*1540*/  IMMA.16816.S8.S8 R144, R144.ROW, R16.reuse.COL, R28 ;  /* 0x0000001090907237 */ /* 0x080fe2000040541c */
[----:B------:R-:W4:Y:S04]  /*1550*/  LDL.LU.64 R28, [R1+0x140] ;  /* 0x00014000011c7983 */ /* 0x000f280000300a00 */
[----:B------:R-:W4:Y:S04]  /*1560*/  LDL.LU.64 R176, [R1+0x98] ;  /* 0x0000980001b07983 */ /* 0x000f280000300a00 */
[----:B------:R-:W4:Y:S04]  /*1570*/  LDL.LU.64 R180, [R1+0x90] ;  /* 0x0000900001b47983 */ /* 0x000f280000300a00 */
[----:B------:R-:W4:Y:S01]  /*1580*/  LDL.LU.64 R184, [R1+0x88] ;  /* 0x0000880001b87983 */ /* 0x000f220000300a00 */
[----:B--2---:R-:W-:Y:S01]  /*1590*/  IMMA.16816.S8.S8 R156, R156.ROW, R16.COL, R160 ;  /* 0x000000109c9c7237 */ /* 0x004fe200004054a0 */
[----:B------:R-:W-:Y:S01]  /*15a0*/  IMAD.MOV.U32 R161, RZ, RZ, RZ ;  /* 0x000000ffffa17224 */ /* 0x000fe200078e00ff */
[----:B------:R-:W-:-:S07]  /*15b0*/  MOV R160, R36 ;  /* 0x0000002400a07202 */ /* 0x000fce0000000f00 */
[-C--:B---3--:R-:W-:Y:S01]  /*15c0*/  IMMA.16816.S8.S8 R160, R160.ROW, R16.reuse.COL, R24 ;  /* 0x00000010a0a07237 */ /* 0x088fe20000405418 */
[----:B------:R-:W2:Y:S07]  /*15d0*/  LDL.LU.64 R24, [R1+0x80] ;  /* 0x0000800001187983 */ /* 0x000eae0000300a00 */
[----:B----4-:R-:W-:Y:S01]  /*15e0*/  IMMA.16816.S8.S8 R164, R164.ROW, R16.COL, R32 ;  /* 0x00000010a4a47237 */ /* 0x010fe20000405420 */
[----:B------:R-:W3:Y:S01]  /*15f0*/  LDL.LU.64 R32, [R1+0xb0] ;  /* 0x0000b00001207983 */ /* 0x000ee20000300a00 */
[----:B------:R-:W-:Y:S01]  /*1600*/  IMAD.MOV.U32 R149, RZ, RZ, RZ ;  /* 0x000000ffff957224 */ /* 0x000fe200078e00ff */
[----:B------:R-:W-:-:S02]  /*1610*/  CS2R R154, SRZ ;  /* 0x00000000009a7805 */ /* 0x000fc4000001ff00 */
[----:B------:R-:W-:-:S07]  /*1620*/  MOV R148, R48 ;  /* 0x0000003000947202 */ /* 0x000fce0000000f00 */
[----:B------:R-:W-:Y:S01]  /*1630*/  IMMA.16816.S8.S8 R148, R148.ROW, R16.COL, R152 ;  /* 0x0000001094947237 */ /* 0x000fe20000405498 */
[----:B------:R-:W-:Y:S01]  /*1640*/  IMAD.MOV.U32 R153, RZ, RZ, RZ ;  /* 0x000000ffff997224 */ /* 0x000fe200078e00ff */
[----:B------:R-:W-:-:S07]  /*1650*/  MOV R152, R44 ;  /* 0x0000002c00987202 */ /* 0x000fce0000000f00 */
[----:B------:R-:W-:Y:S01]  /*1660*/  IMMA.16816.S8.S8 R152, R152.ROW, R16.COL, R20 ;  /* 0x0000001098987237 */ /* 0x000fe20000405414 */
[----:B------:R-:W0:Y:S01]  /*1670*/  LDSM.16.M88.4 R20, [R0+0x4200] ;  /* 0x004200000014783b */ /* 0x000e220000000200 */
[----:B------:R-:W-:Y:S01]  /*1680*/  IMAD.MOV.U32 R169, RZ, RZ, RZ ;  /* 0x000000ffffa97224 */ /* 0x000fe200078e00ff */
[----:B------:R-:W-:Y:S01]  /*1690*/  MOV R168, R60 ;  /* 0x0000003c00a87202 */ /* 0x000fe20000000f00 */
[----:B------:R-:W-:Y:S01]  /*16a0*/  IMAD.MOV.U32 R69, RZ, RZ, RZ ;  /* 0x000000ffff457224 */ /* 0x000fe200078e00ff */
[----:B------:R-:W-:Y:S02]  /*16b0*/  CS2R R202, SRZ ;  /* 0x0000000000ca7805 */ /* 0x000fe4000001ff00 */
[----:B------:R-:W-:Y:S01]  /*16c0*/  MOV R68, R40 ;  /* 0x0000002800447202 */ /* 0x000fe20000000f00 */
[----:B------:R-:W-:Y:S01]  /*16d0*/  IMAD.MOV.U32 R101, RZ, RZ, RZ ;  /* 0x000000ffff657224 */ /* 0x000fe200078e00ff */
[----:B------:R-:W-:Y:S02]  /*16e0*/  CS2R R206, SRZ ;  /* 0x0000000000ce7805 */ /* 0x000fe4000001ff00 */
[----:B------:R-:W-:-:S03]  /*16f0*/  MOV R100, R64 ;  /* 0x0000004000647202 */ /* 0x000fc60000000f00 */
[----:B------:R-:W-:Y:S01]  /*1700*/  IMMA.16816.S8.S8 R68, R68.ROW, R4.COL, R200 ;  /* 0x0000000444447237 */ /* 0x000fe200004054c8 */
[----:B------:R-:W-:Y:S01]  /*1710*/  IMAD.MOV.U32 R189, RZ, RZ, RZ ;  /* 0x000000ffffbd7224 */ /* 0x000fe200078e00ff */
[----:B------:R-:W-:-:S06]  /*1720*/  MOV R188, R40 ;  /* 0x0000002800bc7202 */ /* 0x000fcc0000000f00 */
[----:B------:R-:W-:Y:S08]  /*1730*/  IMMA.16816.S8.S8 R100, R100.ROW, R8.COL, R204 ;  /* 0x0000000864647237 */ /* 0x000ff000004054cc */
[-C--:B0-----:R-:W-:Y:S01]  /*1740*/  IMMA.16816.S8.S8 R168, R168.ROW, R20.reuse.COL, R28 ;  /* 0x00000014a8a87237 */ /* 0x081fe2000040541c */
[----:B------:R-:W4:Y:S04]  /*1750*/  LDL.LU.64 R28, [R1+0xa8] ;  /* 0x0000a800011c7983 */ /* 0x000f280000300a00 */
[----:B------:R-:W4:Y:S04]  /*1760*/  LDL.LU.64 R200, [R1+0xa0] ;  /* 0x0000a00001c87983 */ /* 0x000f280000300a00 */
[----:B------:R-:W4:Y:S01]  /*1770*/  LDL.LU.64 R204, [R1+0x148] ;  /* 0x0001480001cc7983 */ /* 0x000f220000300a00 */
[----:B------:R-:W-:Y:S01]  /*1780*/  IMAD.MOV.U32 R173, RZ, RZ, RZ ;  /* 0x000000ffffad7224 */ /* 0x000fe200078e00ff */
[----:B------:R-:W-:Y:S01]  /*1790*/  MOV R172, R56 ;  /* 0x0000003800ac7202 */ /* 0x000fe20000000f00 */
[----:B---3--:R-:W-:Y:S01]  /*17a0*/  IMMA.16816.S8.S8 R188, R188.ROW, R20.COL, R32 ;  /* 0x00000014bcbc7237 */ /* 0x008fe20000405420 */
[----:B------:R-:W3:Y:S01]  /*17b0*/  LDL.LU.64 R32, [R1+0xd0] ;  /* 0x0000d00001207983 */ /* 0x000ee20000300a00 */
[----:B------:R-:W-:-:S06]  /*17c0*/  CS2R R182, SRZ ;  /* 0x0000000000b67805 */ /* 0x000fcc000001ff00 */
[----:B------:R-:W-:Y:S01]  /*17d0*/  IMMA.16816.S8.S8 R172, R172.ROW, R20.COL, R176 ;  /* 0x00000014acac7237 */ /* 0x000fe200004054b0 */
[----:B------:R-:W-:Y:S01]  /*17e0*/  IMAD.MOV.U32 R177, RZ, RZ, RZ ;  /* 0x000000ffffb17224 */ /* 0x000fe200078e00ff */
[----:B------:R-:W-:Y:S02]  /*17f0*/  MOV R176, R52 ;  /* 0x0000003400b07202 */ /* 0x000fe40000000f00 */
[----:B------:R-:W-:-:S05]  /*1800*/  CS2R R186, SRZ ;  /* 0x0000000000ba7805 */ /* 0x000fca000001ff00 */
[----:B------:R-:W-:Y:S01]  /*1810*/  IMMA.16816.S8.S8 R176, R176.ROW, R20.COL, R180 ;  /* 0x00000014b0b07237 */ /* 0x000fe200004054b4 */
[----:B------:R-:W-:Y:S01]  /*1820*/  IMAD.MOV.U32 R181, RZ, RZ, RZ ;  /* 0x000000ffffb57224 */ /* 0x000fe200078e00ff */
[----:B------:R-:W-:-:S07]  /*1830*/  MOV R180, R48 ;  /* 0x0000003000b47202 */ /* 0x000fce0000000f00 */
[----:B------:R-:W-:Y:S01]  /*1840*/  IMMA.16816.S8.S8 R180, R180.ROW, R20.COL, R184 ;  /* 0x00000014b4b47237 */ /* 0x000fe200004054b8 */
[----:B------:R-:W-:Y:S01]  /*1850*/  IMAD.MOV.U32 R185, RZ, RZ, RZ ;  /* 0x000000ffffb97224 */ /* 0x000fe200078e00ff */
[----:B------:R-:W-:-:S07]  /*1860*/  MOV R184, R44 ;  /* 0x0000002c00b87202 */ /* 0x000fce0000000f00 */
[----:B--2---:R-:W-:Y:S01]  /*1870*/  IMMA.16816.S8.S8 R184, R184.ROW, R20.COL, R24 ;  /* 0x00000014b8b87237 */ /* 0x004fe20000405418 */
[----:B------:R-:W0:Y:S01]  /*1880*/  LDSM.16.M88.4 R24, [R0+0x4280] ;  /* 0x004280000018783b */ /* 0x000e220000000200 */
[----:B------:R-:W-:Y:S01]  /*1890*/  IMAD.MOV.U32 R73, RZ, RZ, RZ ;  /* 0x000000ffff497224 */ /* 0x000fe200078e00ff */
[----:B------:R-:W-:Y:S02]  /*18a0*/  CS2R R198, SRZ ;  /* 0x0000000000c67805 */ /* 0x000fe4000001ff00 */
[----:B------:R-:W-:Y:S01]  /*18b0*/  MOV R72, R64 ;  /* 0x0000004000487202 */ /* 0x000fe20000000f00 */
[----:B------:R-:W-:Y:S01]  /*18c0*/  IMAD.MOV.U32 R193, RZ, RZ, RZ ;  /* 0x000000ffffc17224 */ /* 0x000fe200078e00ff */
[----:B------:R-:W-:-:S05]  /*18d0*/  MOV R192, R36 ;  /* 0x0000002400c07202 */ /* 0x000fca0000000f00 */
[----:B------:R-:W-:Y:S01]  /*18e0*/  IMMA.16816.S8.S8 R72, R72.ROW, R4.COL, R196 ;  /* 0x0000000448487237 */ /* 0x000fe200004054c4 */
[----:B------:R-:W-:Y:S01]  /*18f0*/  IMAD.MOV.U32 R197, RZ, RZ, RZ ;  /* 0x000000ffffc57224 */ /* 0x000fe200078e00ff */
[----:B------:R-:W-:-:S06]  /*1900*/  MOV R196, R64 ;  /* 0x0000004000c47202 */ /* 0x000fcc0000000f00 */
[-C--:B----4-:R-:W-:Y:S01]  /*1910*/  IMMA.16816.S8.S8 R192, R192.ROW, R20.reuse.COL, R28 ;  /* 0x00000014c0c07237 */ /* 0x090fe2000040541c */
[----:B------:R-:W2:Y:S04]  /*1920*/  LDL.LU.64 R28, [R1+0xc8] ;  /* 0x0000c800011c7983 */ /* 0x000ea80000300a00 */
[----:B------:R-:W4:Y:S03]  /*1930*/  LDL.LU.64 R216, [R1+0xc0] ;  /* 0x0000c00001d87983 */ /* 0x000f260000300a00 */
[----:B------:R-:W-:Y:S01]  /*1940*/  IMMA.16816.S8.S8 R196, R196.ROW, R20.COL, R200 ;  /* 0x00000014c4c47237 */ /* 0x000fe200004054c8 */
[----:B------:R-:W-:Y:S01]  /*1950*/  IMAD.MOV.U32 R201, RZ, RZ, RZ ;  /* 0x000000ffffc97224 */ /* 0x000fe200078e00ff */
[----:B------:R-:W-:-:S07]  /*1960*/  MOV R200, R60 ;  /* 0x0000003c00c87202 */ /* 0x000fce0000000f00 */
[----:B0-----:R-:W-:Y:S01]  /*1970*/  IMMA.16816.S8.S8 R200, R200.ROW, R24.COL, R204 ;  /* 0x00000018c8c87237 */ /* 0x001fe200004054cc */
[----:B------:R-:W-:Y:S01]  /*1980*/  IMAD.MOV.U32 R205, RZ, RZ, RZ ;  /* 0x000000ffffcd7224 */ /* 0x000fe200078e00ff */
[----:B------:R-:W-:-:S07]  /*1990*/  MOV R204, R56 ;  /* 0x0000003800cc7202 */ /* 0x000fce0000000f00 */
[----:B---3--:R-:W-:Y:S01]  /*19a0*/  IMMA.16816.S8.S8 R204, R204.ROW, R24.COL, R32 ;  /* 0x00000018cccc7237 */ /* 0x008fe20000405420 */
[----:B------:R-:W3:Y:S04]  /*19b0*/  LDL.LU.64 R32, [R1+0xb8] ;  /* 0x0000b80001207983 */ /* 0x000ee80000300a00 */
[----:B------:R-:W3:Y:S01]  /*19c0*/  LDL.LU.64 R228, [R1+0xe8] ;  /* 0x0000e80001e47983 */ /* 0x000ee20000300a00 */
[----:B------:R-:W-:Y:S01]  /*19d0*/  IMAD.MOV.U32 R89, RZ, RZ, RZ ;  /* 0x000000ffff597224 */ /* 0x000fe200078e00ff */
[----:B------:R-:W-:Y:S02]  /*19e0*/  CS2R R114, SRZ ;  /* 0x0000000000727805 */ /* 0x000fe4000001ff00 */
[----:B------:R-:W-:Y:S02]  /*19f0*/  MOV R88, R44 ;  /* 0x0000002c00587202 */ /* 0x000fe40000000f00 */
[----:B------:R-:W-:-:S02]  /*1a00*/  CS2R R118, SRZ ;  /* 0x0000000000767805 */ /* 0x000fc4000001ff00 */
[----:B------:R-:W-:Y:S02]  /*1a10*/  CS2R R122, SRZ ;  /* 0x00000000007a7805 */ /* 0x000fe4000001ff00 */
[----:B------:R-:W-:Y:S02]  /*1a20*/  CS2R R210, SRZ ;  /* 0x0000000000d27805 */ /* 0x000fe4000001ff00 */
[----:B------:R-:W-:Y:S01]  /*1a30*/  CS2R R218, SRZ ;  /* 0x0000000000da7805 */ /* 0x000fe2000001ff00 */
[----:B------:R-:W3:Y:S01]  /*1a40*/  LDL.LU.64 R236, [R1+0xe0] ;  /* 0x0000e00001ec7983 */ /* 0x000ee20000300a00 */
[----:B------:R-:W-:Y:S01]  /*1a50*/  IMMA.16816.S8.S8 R88, R88.ROW, R8.COL, R112 ;  /* 0x0000000858587237 */ /* 0x000fe20000405470 */
[----:B------:R-:W-:Y:S01]  /*1a60*/  IMAD.MOV.U32 R113, RZ, RZ, RZ ;  /* 0x000000ffff717224 */ /* 0x000fe200078e00ff */
[----:B------:R-:W-:-:S07]  /*1a70*/  MOV R112, R52 ;  /* 0x0000003400707202 */ /* 0x000fce0000000f00 */
        /* <DEDUP_REMOVED lines=9> */
[----:B--2---:R-:W-:Y:S01]  /*1b10*/  IMMA.16816.S8.S8 R208, R208.ROW, R24.COL, R28 ;  /* 0x00000018d0d07237 */ /* 0x004fe2000040541c */
[----:B------:R-:W-:Y:S01]  /*1b20*/  IMAD.MOV.U32 R29, RZ, RZ, RZ ;  /* 0x000000ffff1d7224 */ /* 0x000fe200078e00ff */
[----:B------:R-:W-:-:S07]  /*1b30*/  MOV R28, R48 ;  /* 0x00000030001c7202 */ /* 0x000fce0000000f00 */
[----:B----4-:R-:W-:Y:S01]  /*1b40*/  IMMA.16816.S8.S8 R216, R28.ROW, R24.COL, R216 ;  /* 0x000000181cd87237 */ /* 0x010fe200004054d8 */
[----:B------:R-:W-:Y:S01]  /*1b50*/  IMAD.MOV.U32 R28, RZ, RZ, R44 ;  /* 0x000000ffff1c7224 */ /* 0x000fe200078e002c */
[----:B------:R-:W-:-:S15]  /*1b60*/  CS2R R230, SRZ ;  /* 0x0000000000e67805 */ /* 0x000fde000001ff00 */
[----:B------:R-:W-:-:S02]  /*1b70*/  NOP ;  /* 0x0000000000007918 */ /* 0x000fc40000000000 */
[----:B------:R-:W-:Y:S01]  /*1b80*/  IMAD.MOV.U32 R79, RZ, RZ, R217 ;  /* 0x000000ffff4f7224 */ /* 0x000fe200078e00d9 */
[----:B------:R-:W-:Y:S02]  /*1b90*/  MOV R78, R216 ;  /* 0x000000d8004e7202 */ /* 0x000fe40000000f00 */
[----:B------:R-:W2:Y:S01]  /*1ba0*/  LDL.LU.64 R216, [R1+0xd8] ;  /* 0x0000d80001d87983 */ /* 0x000ea20000300a00 */
[----:B---3--:R-:W-:Y:S03]  /*1bb0*/  IMMA.16816.S8.S8 R32, R28.ROW, R24.COL, R32 ;  /* 0x000000181c207237 */ /* 0x008fe60000405420 */
[----:B------:R-:W0:-:S15]  /*1bc0*/  LDSM.16.M88.4 R28, [R0+0x4300] ;  /* 0x00430000001c783b */ /* 0x000e1e0000000200 */
[----:B------:R-:W-:-:S01]  /*1bd0*/  NOP ;  /* 0x0000000000007918 */ /* 0x000fc20000000000 */
[----:B------:R-:W-:Y:S01]  /*1be0*/  MOV R95, R33 ;  /* 0x00000021005f7202 */ /* 0x000fe20000000f00 */
[----:B------:R-:W-:Y:S01]  /*1bf0*/  IMAD.MOV.U32 R94, RZ, RZ, R32 ;  /* 0x000000ffff5e7224 */ /* 0x000fe200078e0020 */
[----:B------:R-:W-:Y:S01]  /*1c00*/  MOV R33, RZ ;  /* 0x000000ff00217202 */ /* 0x000fe20000000f00 */
[----:B------:R-:W-:-:S07]  /*1c10*/  IMAD.MOV.U32 R32, RZ, RZ, R40 ;  /* 0x000000ffff207224 */ /* 0x000fce00078e0028 */
[----:B------:R-:W-:-:S15]  /*1c20*/  IMMA.16816.S8.S8 R228, R32.ROW, R24.COL, R228 ;  /* 0x0000001820e47237 */ /* 0x000fde00004054e4 */
[----:B------:R-:W-:-:S04]  /*1c30*/  NOP ;  /* 0x0000000000007918 */ /* 0x000fc80000000000 */
[----:B------:R-:W-:Y:S01]  /*1c40*/  MOV R111, R229 ;  /* 0x000000e5006f7202 */ /* 0x000fe20000000f00 */
[----:B------:R-:W-:Y:S02]  /*1c50*/  IMAD.MOV.U32 R110, RZ, RZ, R228 ;  /* 0x000000ffff6e7224 */ /* 0x000fe400078e00e4 */
[----:B------:R-:W0:Y:S01]  /*1c60*/  LDL.LU.64 R228, [R1+0x150] ;  /* 0x0001500001e47983 */ /* 0x000e220000300a00 */
[----:B------:R-:W-:Y:S02]  /*1c70*/  CS2R R238, SRZ ;  /* 0x0000000000ee7805 */ /* 0x000fe4000001ff00 */
[----:B------:R-:W-:-:S07]  /*1c80*/  MOV R32, R36 ;  /* 0x0000002400207202 */ /* 0x000fce0000000f00 */
[----:B------:R-:W-:Y:S01]  /*1c90*/  IMMA.16816.S8.S8 R236, R32.ROW, R24.COL, R236 ;  /* 0x0000001820ec7237 */ /* 0x000fe200004054ec */
[----:B------:R-:W-:Y:S01]  /*1ca0*/  CS2R R218, SRZ ;  /* 0x0000000000da7805 */ /* 0x000fe2000001ff00 */
[----:B------:R-:W-:Y:S01]  /*1cb0*/  IMAD.MOV.U32 R32, RZ, RZ, R64 ;  /* 0x000000ffff207224 */ /* 0x000fe200078e0040 */
[----:B------:R-:W-:-:S15]  /*1cc0*/  CS2R R230, SRZ ;  /* 0x0000000000e67805 */ /* 0x000fde000001ff00 */
[----:B------:R-:W-:-:S01]  /*1cd0*/  NOP ;  /* 0x0000000000007918 */ /* 0x000fc20000000000 */
[----:B------:R-:W-:Y:S01]  /*1ce0*/  IMAD.MOV.U32 R127, RZ, RZ, R237 ;  /* 0x000000ffff7f7224 */ /* 0x000fe200078e00ed */
[----:B------:R-:W-:Y:S02]  /*1cf0*/  MOV R126, R236 ;  /* 0x000000ec007e7202 */ /* 0x000fe40000000f00 */
[----:B------:R-:W3:Y:S01]  /*1d00*/  LDL.LU.64 R236, [R1+0x108] ;  /* 0x0001080001ec7983 */ /* 0x000ee20000300a00 */
[----:B--2---:R-:W-:Y:S01]  /*1d10*/  IMMA.16816.S8.S8 R216, R32.ROW, R24.COL, R216 ;  /* 0x0000001820d87237 */ /* 0x004fe200004054d8 */
[----:B------:R-:W-:-:S15]  /*1d20*/  MOV R32, R60 ;  /* 0x0000003c00207202 */ /* 0x000fde0000000f00 */
[----:B------:R-:W-:-:S03]  /*1d30*/  NOP ;  /* 0x0000000000007918 */ /* 0x000fc60000000000 */
[----:B------:R-:W-:Y:S01]  /*1d40*/  MOV R139, R217 ;  /* 0x000000d9008b7202 */ /* 0x000fe20000000f00 */
[----:B------:R-:W-:Y:S02]  /*1d50*/  IMAD.MOV.U32 R138, RZ, RZ, R216 ;  /* 0x000000ffff8a7224 */ /* 0x000fe400078e00d8 */
[----:B------:R-:W2:Y:S01]  /*1d60*/  LDL.LU.64 R216, [R1+0x100] ;  /* 0x0001000001d87983 */ /* 0x000ea20000300a00 */
[----:B0-----:R-:W-:-:S15]  /*1d70*/  IMMA.16816.S8.S8 R228, R32.ROW, R28.COL, R228 ;  /* 0x0000001c20e47237 */ /* 0x001fde00004054e4 */
[----:B------:R-:W-:-:S04]  /*1d80*/  NOP ;  /* 0x0000000000007918 */ /* 0x000fc80000000000 */
[----:B------:R-:W-:Y:S01]  /*1d90*/  IMAD.MOV.U32 R87, RZ, RZ, R228 ;  /* 0x000000ffff577224 */ /* 0x000fe200078e00e4 */
[----:B------:R-:W-:Y:S02]  /*1da0*/  MOV R86, R229 ;  /* 0x000000e500567202 */ /* 0x000fe40000000f00 */
[----:B------:R-:W4:Y:S01]  /*1db0*/  LDL.LU.64 R228, [R1+0xf8] ;  /* 0x0000f80001e47983 */ /* 0x000f220000300a00 */
[----:B------:R-:W-:Y:S01]  /*1dc0*/  CS2R R238, SRZ ;  /* 0x0000000000ee7805 */ /* 0x000fe2000001ff00 */
[----:B------:R-:W-:-:S07]  /*1dd0*/  IMAD.MOV.U32 R32, RZ, RZ, R56 ;  /* 0x000000ffff207224 */ /* 0x000fce00078e0038 */
[----:B---3--:R-:W-:Y:S01]  /*1de0*/  IMMA.16816.S8.S8 R236, R32.ROW, R28.COL, R236 ;  /* 0x0000001c20ec7237 */ /* 0x008fe200004054ec */
[----:B------:R-:W-:Y:S02]  /*1df0*/  CS2R R218, SRZ ;  /* 0x0000000000da7805 */ /* 0x000fe4000001ff00 */
[----:B------:R-:W-:Y:S02]  /*1e00*/  MOV R32, R52 ;  /* 0x0000003400207202 */ /* 0x000fe40000000f00 */
[----:B------:R-:W-:-:S14]  /*1e10*/  CS2R R230, SRZ ;  /* 0x0000000000e67805 */ /* 0x000fdc000001ff00 */
[----:B------:R-:W-:Y:S01]  /*1e20*/  MOV R63, R236 ;  /* 0x000000ec003f7202 */ /* 0x000fe20000000f00 */
[----:B------:R-:W-:Y:S02]  /*1e30*/  IMAD.MOV.U32 R2, RZ, RZ, R237 ;  /* 0x000000ffff027224 */ /* 0x000fe400078e00ed */
[----:B------:R-:W3:Y:S01]  /*1e40*/  LDL.LU.64 R236, [R1+0xf0] ;  /* 0x0000f00001ec7983 */ /* 0x000ee20000300a00 */
[----:B--2---:R-:W-:Y:S01]  /*1e50*/  IMMA.16816.S8.S8 R216, R32.ROW, R28.COL, R216 ;  /* 0x0000001c20d87237 */ /* 0x004fe200004054d8 */
[----:B------:R-:W-:-:S15]  /*1e60*/  IMAD.MOV.U32 R32, RZ, RZ, R48 ;  /* 0x000000ffff207224 */ /* 0x000fde00078e0030 */
[----:B------:R-:W-:-:S03]  /*1e70*/  NOP ;  /* 0x0000000000007918 */ /* 0x000fc60000000000 */
[----:B------:R-:W-:Y:S01]  /*1e80*/  IMAD.MOV.U32 R107, RZ, RZ, R216 ;  /* 0x000000ffff6b7224 */ /* 0x000fe200078e00d8 */
[----:B------:R-:W-:Y:S02]  /*1e90*/  MOV R106, R217 ;  /* 0x000000d9006a7202 */ /* 0x000fe40000000f00 */
[----:B------:R-:W2:Y:S01]  /*1ea0*/  LDL.LU.64 R216, [R1+0x118] ;  /* 0x0001180001d87983 */ /* 0x000ea20000300a00 */
[----:B----4-:R-:W-:-:S15]  /*1eb0*/  IMMA.16816.S8.S8 R228, R32.ROW, R28.COL, R228 ;  /* 0x0000001c20e47237 */ /* 0x010fde00004054e4 */
[----:B------:R-:W-:-:S04]  /*1ec0*/  NOP ;  /* 0x0000000000007918 */ /* 0x000fc80000000000 */
[----:B------:R-:W-:Y:S01]  /*1ed0*/  MOV R135, R229 ;  /* 0x000000e500877202 */ /* 0x000fe20000000f00 */
[----:B------:R-:W-:Y:S02]  /*1ee0*/  IMAD.MOV.U32 R134, RZ, RZ, R228 ;  /* 0x000000ffff867224 */ /* 0x000fe400078e00e4 */
[----:B------:R-:W4:Y:S01]  /*1ef0*/  LDL.LU.64 R228, [R1+0x110] ;  /* 0x0001100001e47983 */ /* 0x000f220000300a00 */
[----:B------:R-:W-:Y:S02]  /*1f00*/  CS2R R238, SRZ ;  /* 0x0000000000ee7805 */ /* 0x000fe4000001ff00 */
[----:B------:R-:W-:-:S07]  /*1f10*/  MOV R32, R44 ;  /* 0x0000002c00207202 */ /* 0x000fce0000000f00 */
[----:B---3--:R-:W-:Y:S01]  /*1f20*/  IMMA.16816.S8.S8 R236, R32.ROW, R28.COL, R236 ;  /* 0x0000001c20ec7237 */ /* 0x008fe200004054ec */
[----:B------:R-:W-:Y:S01]  /*1f30*/  IMAD.MOV.U32 R71, RZ, RZ, RZ ;  /* 0x000000ffff477224 */ /* 0x000fe200078e00ff */
[----:B------:R-:W-:Y:S02]  /*1f40*/  CS2R R218, SRZ ;  /* 0x0000000000da7805 */ /* 0x000fe4000001ff00 */
[----:B------:R-:W-:Y:S02]  /*1f50*/  MOV R70, R40 ;  /* 0x0000002800467202 */ /* 0x000fe40000000f00 */
[----:B------:R-:W-:Y:S01]  /*1f60*/  CS2R R230, SRZ ;  /* 0x0000000000e67805 */ /* 0x000fe2000001ff00 */
[----:B------:R-:W0:-:S12]  /*1f70*/  LDSM.16.M88.4 R32, [R0+0x4380] ;  /* 0x004380000020783b */ /* 0x000e180000000200 */
[----:B------:R-:W-:Y:S01]  /*1f80*/  IMAD.MOV.U32 R99, RZ, RZ, R237 ;  /* 0x000000ffff637224 */ /* 0x000fe200078e00ed */
[----:B------:R-:W-:Y:S02]  /*1f90*/  MOV R98, R236 ;  /* 0x000000ec00627202 */ /* 0x000fe40000000f00 */
[----:B------:R-:W3:Y:S01]  /*1fa0*/  LDL.LU.64 R236, [R1+0x28] ;  /* 0x0000280001ec7983 */ /* 0x000ee20000300a00 */
[----:B--2---:R-:W-:Y:S01]  /*1fb0*/  IMMA.16816.S8.S8 R216, R70.ROW, R28.COL, R216 ;  /* 0x0000001c46d87237 */ /* 0x004fe200004054d8 */
[----:B------:R-:W-:-:S15]  /*1fc0*/  IMAD.MOV.U32 R70, RZ, RZ, R36 ;  /* 0x000000ffff467224 */ /* 0x000fde00078e0024 */
[----:B------:R-:W-:-:S03]  /*1fd0*/  NOP ;  /* 0x0000000000007918 */ /* 0x000fc60000000000 */
[----:B------:R-:W-:Y:S01]  /*1fe0*/  IMAD.MOV.U32 R131, RZ, RZ, R216 ;  /* 0x000000ffff837224 */ /* 0x000fe200078e00d8 */
[----:B------:R-:W-:Y:S02]  /*1ff0*/  MOV R130, R217 ;  /* 0x000000d900827202 */ /* 0x000fe40000000f00 */
[----:B------:R-:W0:Y:S01]  /*2000*/  LDL.LU.64 R216, [R1+0x158] ;  /* 0x0001580001d87983 */ /* 0x000e220000300a00 */
[----:B------:R-:W-:Y:S02]  /*2010*/  CS2R R238, SRZ ;  /* 0x0000000000ee7805 */ /* 0x000fe4000001ff00 */
[----:B------:R-:W-:Y:S02]  /*2020*/  CS2R R250, SRZ ;  /* 0x0000000000fa7805 */ /* 0x000fe4000001ff00 */
[----:B------:R-:W-:Y:S02]  /*2030*/  CS2R R246, SRZ ;  /* 0x0000000000f67805 */ /* 0x000fe4000001ff00 */
[----:B------:R-:W-:-:S02]  /*2040*/  CS2R R242, SRZ ;  /* 0x0000000000f27805 */ /* 0x000fc4000001ff00 */
[----:B------:R-:W-:Y:S02]  /*2050*/  CS2R R226, SRZ ;  /* 0x0000000000e27805 */ /* 0x000fe4000001ff00 */
[----:B------:R-:W-:Y:S02]  /*2060*/  CS2R R222, SRZ ;  /* 0x0000000000de7805 */ /* 0x000fe4000001ff00 */
[----:B------:R-:W-:Y:S02]  /*2070*/  MOV R75, RZ ;  /* 0x000000ff004b7202 */ /* 0x000fe40000000f00 */
[----:B------:R-:W-:Y:S02]  /*2080*/  MOV R74, R41 ;  /* 0x00000029004a7202 */ /* 0x000fe40000000f00 */
[----:B------:R-:W-:Y:S02]  /*2090*/  CS2R R214, SRZ ;  /* 0x0000000000d67805 */ /* 0x000fe4000001ff00 */
[----:B------:R-:W-:-:S02]  /*20a0*/  MOV R4, R61 ;  /* 0x0000003d00047202 */ /* 0x000fc40000000f00 */
[----:B------:R-:W-:Y:S02]  /*20b0*/  CS2R R142, SRZ ;  /* 0x00000000008e7805 */ /* 0x000fe4000001ff00 */
[----:B------:R-:W-:Y:S02]  /*20c0*/  CS2R R146, SRZ ;  /* 0x0000000000927805 */ /* 0x000fe4000001ff00 */
[----:B------:R-:W-:Y:S02]  /*20d0*/  CS2R R150, SRZ ;  /* 0x0000000000967805 */ /* 0x000fe4000001ff00 */
[----:B------:R-:W-:Y:S02]  /*20e0*/  CS2R R154, SRZ ;  /* 0x00000000009a7805 */ /* 0x000fe4000001ff00 */
[----:B------:R-:W-:Y:S02]  /*20f0*/  CS2R R158, SRZ ;  /* 0x00000000009e7805 */ /* 0x000fe4000001ff00 */
[----:B------:R-:W-:-:S02]  /*2100*/  CS2R R162, SRZ ;  /* 0x0000000000a27805 */ /* 0x000fc4000001ff00 */
        /* <DEDUP_REMOVED lines=11> */
[----:B------:R-:W-:Y:S01]  /*21c0*/  CS2R R210, SRZ ;  /* 0x0000000000d27805 */ /* 0x000fe2000001ff00 */
[----:B------:R-:W-:Y:S01]  /*21d0*/  UIADD3 UR4, UPT, UPT, UR4, 0x40, URZ ;  /* 0x0000004004047890 */ /* 0x000fe2000fffe0ff */
[----:B------:R-:W-:Y:S01]  /*21e0*/  BAR.SYNC.DEFER_BLOCKING 0x0 ;  /* 0x0000000000007b1d */ /* 0x000fe20000010000 */
[----:B----4-:R-:W-:-:S15]  /*21f0*/  IMMA.16816.S8.S8 R228, R70.ROW, R28.COL, R228 ;  /* 0x0000001c46e47237 */ /* 0x010fde00004054e4 */
[----:B------:R-:W-:-:S04]  /*2200*/  NOP ;  /* 0x0000000000007918 */ /* 0x000fc80000000000 */
[----:B------:R-:W-:Y:S01]  /*2210*/  MOV R252, R228 ;  /* 0x000000e400fc7202 */ /* 0x000fe20000000f00 */
[----:B------:R-:W-:Y:S02]  /*2220*/  IMAD.MOV.U32 R3, RZ, RZ, R229 ;  /* 0x000000ffff037224 */ /* 0x000fe400078e00e5 */
[----:B------:R-:W2:Y:S01]  /*2230*/  LDL.LU.64 R228, [R1+0x128] ;  /* 0x0001280001e47983 */ /* 0x000ea20000300a00 */
[----:B------:R-:W-:-:S07]  /*2240*/  MOV R70, R64 ;  /* 0x0000004000467202 */ /* 0x000fce0000000f00 */
[----:B---3--:R-:W-:Y:S01]  /*2250*/  IMMA.16816.S8.S8 R236, R70.ROW, R28.COL, R236 ;  /* 0x0000001c46ec7237 */ /* 0x008fe200004054ec */
[----:B------:R-:W-:Y:S01]  /*2260*/  CS2R R218, SRZ ;  /* 0x0000000000da7805 */ /* 0x000fe2000001ff00 */
[----:B------:R-:W-:Y:S01]  /*2270*/  IMAD.MOV.U32 R70, RZ, RZ, R60 ;  /* 0x000000ffff467224 */ /* 0x000fe200078e003c */
[----:B------:R-:W-:-:S15]  /*2280*/  CS2R R230, SRZ ;  /* 0x0000000000e67805 */ /* 0x000fde000001ff00 */
[----:B------:R-:W-:-:S01]  /*2290*/  NOP ;  /* 0x0000000000007918 */ /* 0x000fc20000000000 */
[----:B------:R-:W-:Y:S01]  /*22a0*/  IMAD.MOV.U32 R235, RZ, RZ, R237 ;  /* 0x000000ffffeb7224 */ /* 0x000fe200078e00ed */
[----:B------:R-:W-:Y:S02]  /*22b0*/  MOV R234, R236 ;  /* 0x000000ec00ea7202 */ /* 0x000fe40000000f00 */
[----:B------:R-:W3:Y:S01]  /*22c0*/  LDL.LU.64 R236, [R1+0x120] ;  /* 0x0001200001ec7983 */ /* 0x000ee20000300a00 */
[----:B0-----:R-:W-:Y:S01]  /*22d0*/  IMMA.16816.S8.S8 R216, R70.ROW, R32.COL, R216 ;  /* 0x0000002046d87237 */ /* 0x001fe200004054d8 */
[----:B------:R-:W-:-:S15]  /*22e0*/  MOV R70, R56 ;  /* 0x0000003800467202 */ /* 0x000fde0000000f00 */
[----:B------:R-:W-:-:S03]  /*22f0*/  NOP ;  /* 0x0000000000007918 */ /* 0x000fc60000000000 */
[----:B------:R-:W-:Y:S01]  /*2300*/  MOV R7, R216 ;  /* 0x000000d800077202 */ /* 0x000fe20000000f00 */
[----:B------:R-:W-:Y:S02]  /*2310*/  IMAD.MOV.U32 R62, RZ, RZ, R217 ;  /* 0x000000ffff3e7224 */ /* 0x000fe400078e00d9 */
[----:B------:R-:W4:Y:S01]  /*2320*/  LDL.LU.64 R216, [R1+0x20] ;  /* 0x0000200001d87983 */ /* 0x000f220000300a00 */
[----:B--2---:R-:W-:-:S15]  /*2330*/  IMMA.16816.S8.S8 R228, R70.ROW, R32.COL, R228 ;  /* 0x0000002046e47237 */ /* 0x004fde00004054e4 */
[----:B------:R-:W-:-:S04]  /*2340*/  NOP ;  /* 0x0000000000007918 */ /* 0x000fc80000000000 */
[----:B------:R-:W-:Y:S01]  /*2350*/  IMAD.MOV.U32 R123, RZ, RZ, R229 ;  /* 0x000000ffff7b7224 */ /* 0x000fe200078e00e5 */
[----:B------:R-:W-:Y:S02]  /*2360*/  MOV R122, R228 ;  /* 0x000000e4007a7202 */ /* 0x000fe40000000f00 */
[----:B------:R-:W2:Y:S01]  /*2370*/  LDL.LU.64 R228, [R1] ;  /* 0x0000000001e47983 */ /* 0x000ea20000300a00 */
        /* <DEDUP_REMOVED lines=9> */
[----:B----4-:R-:W-:Y:S01]  /*2410*/  IMMA.16816.S8.S8 R216, R70.ROW, R32.COL, R216 ;  /* 0x0000002046d87237 */ /* 0x010fe200004054d8 */
[----:B------:R-:W-:-:S15]  /*2420*/  IMAD.MOV.U32 R70, RZ, RZ, R44 ;  /* 0x000000ffff467224 */ /* 0x000fde00078e002c */
[----:B------:R-:W-:-:S03]  /*2430*/  NOP ;  /* 0x0000000000007918 */ /* 0x000fc60000000000 */
[----:B------:R-:W-:Y:S01]  /*2440*/  IMAD.MOV.U32 R83, RZ, RZ, R217 ;  /* 0x000000ffff537224 */ /* 0x000fe200078e00d9 */
[----:B------:R-:W-:Y:S02]  /*2450*/  MOV R82, R216 ;  /* 0x000000d800527202 */ /* 0x000fe40000000f00 */
[----:B------:R-:W4:Y:S01]  /*2460*/  LDL.LU.64 R216, [R1+0x208] ;  /* 0x0002080001d87983 */ /* 0x000f220000300a00 */
[----:B--2---:R-:W-:-:S15]  /*2470*/  IMMA.16816.S8.S8 R228, R70.ROW, R32.COL, R228 ;  /* 0x0000002046e47237 */ /* 0x004fde00004054e4 */
[----:B------:R-:W-:-:S04]  /*2480*/  NOP ;  /* 0x0000000000007918 */ /* 0x000fc80000000000 */
[----:B------:R-:W-:Y:S01]  /*2490*/  MOV R103, R229 ;  /* 0x000000e500677202 */ /* 0x000fe20000000f00 */
[----:B------:R-:W-:Y:S02]  /*24a0*/  IMAD.MOV.U32 R102, RZ, RZ, R228 ;  /* 0x000000ffff667224 */ /* 0x000fe400078e00e4 */
[----:B------:R-:W2:Y:S01]  /*24b0*/  LDL.LU.64 R228, [R1+0x200] ;  /* 0x0002000001e47983 */ /* 0x000ea20000300a00 */
[----:B------:R-:W-:Y:S02]  /*24c0*/  CS2R R238, SRZ ;  /* 0x0000000000ee7805 */ /* 0x000fe4000001ff00 */
        /* <DEDUP_REMOVED lines=8> */
[----:B----4-:R-:W-:Y:S01]  /*2550*/  IMMA.16816.S8.S8 R236, R70.ROW, R32.COL, R216 ;  /* 0x0000002046ec7237 */ /* 0x010fe200004054d8 */
[----:B------:R-:W-:Y:S01]  /*2560*/  MOV R70, R64 ;  /* 0x0000004000467202 */ /* 0x000fe20000000f00 */
[----:B------:R-:W-:-:S15]  /*2570*/  STL.64 [R1+0x1d8], R34 ;  /* 0x0001d82201007387 */ /* 0x000fde0000100a00 */
[----:B------:R-:W-:-:S02]  /*2580*/  NOP ;  /* 0x0000000000007918 */ /* 0x000fc40000000000 */
[----:B------:R-:W-:Y:S01]  /*2590*/  MOV R119, R236 ;  /* 0x000000ec00777202 */ /* 0x000fe20000000f00 */
[----:B------:R-:W-:Y:S01]  /*25a0*/  IMAD.MOV.U32 R118, RZ, RZ, R237 ;  /* 0x000000ffff767224 */ /* 0x000fe200078e00ed */
[----:B------:R-:W-:Y:S01]  /*25b0*/  MOV R237, R82 ;  /* 0x0000005200ed7202 */ /* 0x000fe20000000f00 */
[----:B------:R-:W-:Y:S01]  /*25c0*/  IMAD.MOV.U32 R236, RZ, RZ, R83 ;  /* 0x000000ffffec7224 */ /* 0x000fe200078e0053 */
[----:B------:R-:W-:Y:S01]  /*25d0*/  CS2R R82, SRZ ;  /* 0x0000000000527805 */ /* 0x000fe2000001ff00 */
[----:B--2---:R-:W-:Y:S01]  /*25e0*/  IMMA.16816.S8.S8 R216, R70.ROW, R32.COL, R228 ;  /* 0x0000002046d87237 */ /* 0x004fe200004054e4 */
[----:B------:R-:W-:-:S15]  /*25f0*/  IMAD.MOV.U32 R70, RZ, RZ, R61 ;  /* 0x000000ffff467224 */ /* 0x000fde00078e003d */
[----:B------:R-:W-:-:S03]  /*2600*/  NOP ;  /* 0x0000000000007918 */ /* 0x000fc60000000000 */
[----:B------:R-:W-:Y:S01]  /*2610*/  IMAD.MOV.U32 R64, RZ, RZ, R216 ;  /* 0x000000ffff407224 */ /* 0x000fe200078e00d8 */
[----:B------:R-:W-:Y:S02]  /*2620*/  MOV R12, R217 ;  /* 0x000000d9000c7202 */ /* 0x000fe40000000f00 */
[----:B------:R-:W-:Y:S01]  /*2630*/  IMMA.16816.S8.S8 R216, R70.ROW, R5.COL, R248 ;  /* 0x0000000546d87237 */ /* 0x000fe200004054f8 */
[----:B------:R-:W-:-:S15]  /*2640*/  MOV R70, R57 ;  /* 0x0000003900467202 */ /* 0x000fde0000000f00 */
[----:B------:R-:W-:-:S03]  /*2650*/  NOP ;  /* 0x0000000000007918 */ /* 0x000fc60000000000 */
[----:B------:R-:W-:Y:S01]  /*2660*/  MOV R60, R216 ;  /* 0x000000d8003c7202 */ /* 0x000fe20000000f00 */
[----:B------:R-:W-:Y:S02]  /*2670*/  IMAD.MOV.U32 R16, RZ, RZ, R217 ;  /* 0x000000ffff107224 */ /* 0x000fe400078e00d9 */
[----:B------:R-:W-:Y:S01]  /*2680*/  IMMA.16816.S8.S8 R216, R70.ROW, R5.COL, R244 ;  /* 0x0000000546d87237 */ /* 0x000fe200004054f4 */
        /* <DEDUP_REMOVED lines=15> */
[----:B------:R-:W-:-:S15]  /*2780*/  IMAD.MOV.U32 R70, RZ, RZ, RZ ;  /* 0x000000ffff467224 */ /* 0x000fde00078e00ff */
[----:B------:R-:W-:-:S03]  /*2790*/  NOP ;  /* 0x0000000000007918 */ /* 0x000fc60000000000 */
[----:B------:R-:W-:Y:S01]  /*27a0*/  MOV R36, R216 ;  /* 0x000000d800247202 */ /* 0x000fe20000000f00 */
[----:B------:R-:W-:Y:S02]  /*27b0*/  IMAD.MOV.U32 R32, RZ, RZ, R217 ;  /* 0x000000ffff207224 */ /* 0x000fe400078e00d9 */
[----:B------:R-:W-:Y:S01]  /*27c0*/  IMMA.16816.S8.S8 R216, R74.ROW, R5.COL, R68 ;  /* 0x000000054ad87237 */ /* 0x000fe20000405444 */
[----:B------:R-:W-:Y:S01]  /*27d0*/  IMAD.MOV.U32 R74, RZ, RZ, R37 ;  /* 0x000000ffff4a7224 */ /* 0x000fe200078e0025 */
[----:B------:R-:W-:Y:S01]  /*27e0*/  MOV R68, R232 ;  /* 0x000000e800447202 */ /* 0x000fe20000000f00 */
[----:B------:R-:W-:-:S07]  /*27f0*/  IMAD.MOV.U32 R69, RZ, RZ, R233 ;  /* 0x000000ffff457224 */ /* 0x000fce00078e00e9 */
[----:B------:R-:W-:Y:S01]  /*2800*/  IMMA.16816.S8.S8 R68, R74.ROW, R5.COL, R68 ;  /* 0x000000054a447237 */ /* 0x000fe20000405444 */
[----:B------:R-:W-:Y:S01]  /*2810*/  IMAD.MOV.U32 R74, RZ, RZ, RZ ;  /* 0x000000ffff4a7224 */ /* 0x000fe200078e00ff */
[----:B------:R0:W-:-:S14]  /*2820*/  STL.64 [R1+0x1d0], R32 ;  /* 0x0001d02001007387 */ /* 0x0001dc0000100a00 */
[----:B------:R-:W-:Y:S02]  /*2830*/  MOV R71, RZ ;  /* 0x000000ff00477202 */ /* 0x000fe40000000f00 */
[----:B------:R-:W-:-:S07]  /*2840*/  MOV R70, R65 ;  /* 0x0000004100467202 */ /* 0x000fce0000000f00 */
[----:B------:R-:W-:Y:S01]  /*2850*/  IMMA.16816.S8.S8 R72, R70.ROW, R5.COL, R72 ;  /* 0x0000000546487237 */ /* 0x000fe20000405448 */
[----:B------:R-:W-:Y:S01]  /*2860*/  IMAD.MOV.U32 R5, RZ, RZ, RZ ;  /* 0x000000ffff057224 */ /* 0x000fe200078e00ff */
[----:B------:R-:W-:Y:S01]  /*2870*/  MOV R220, R78 ;  /* 0x0000004e00dc7202 */ /* 0x000fe20000000f00 */
[----:B------:R-:W-:Y:S01]  /*2880*/  IMAD.MOV.U32 R221, RZ, RZ, R79 ;  /* 0x000000ffffdd7224 */ /* 0x000fe200078e004f */
[----:B------:R-:W-:-:S04]  /*2890*/  CS2R R78, SRZ ;  /* 0x00000000004e7805 */ /* 0x000fc8000001ff00 */
[----:B0-----:R-:W-:Y:S01]  /*28a0*/  IMMA.16816.S8.S8 R32, R4.ROW, R9.COL, R212 ;  /* 0x0000000904207237 */ /* 0x001fe200004054d4 */
[----:B------:R-:W-:-:S07]  /*28b0*/  IMAD.MOV.U32 R4, RZ, RZ, R57 ;  /* 0x000000ffff047224 */ /* 0x000fce00078e0039 */
[----:B------:R-:W-:Y:S01]  /*28c0*/  IMMA.16816.S8.S8 R76, R4.ROW, R9.COL, R76 ;  /* 0x00000009044c7237 */ /* 0x000fe2000040544c */
[----:B------:R-:W-:Y:S01]  /*28d0*/  MOV R4, R53 ;  /* 0x0000003500047202 */ /* 0x000fe20000000f00 */
[----:B------:R-:W-:Y:S01]  /*28e0*/  IMAD.MOV.U32 R242, RZ, RZ, R87 ;  /* 0x000000fffff27224 */ /* 0x000fe200078e0057 */
[----:B------:R-:W-:Y:S02]  /*28f0*/  MOV R243, R86 ;  /* 0x0000005600f37202 */ /* 0x000fe40000000f00 */
[----:B------:R-:W-:-:S03]  /*2900*/  CS2R R86, SRZ ;  /* 0x0000000000567805 */ /* 0x000fc6000001ff00 */
[----:B------:R-:W-:Y:S01]  /*2910*/  IMMA.16816.S8.S8 R80, R4.ROW, R9.COL, R80 ;  /* 0x0000000904507237 */ /* 0x000fe20000405450 */
[----:B------:R-:W-:Y:S01]  /*2920*/  IMAD.MOV.U32 R4, RZ, RZ, R49 ;  /* 0x000000ffff047224 */ /* 0x000fe200078e0031 */
[----:B------:R-:W-:Y:S01]  /*2930*/  MOV R223, R90 ;  /* 0x0000005a00df7202 */ /* 0x000fe20000000f00 */
[----:B------:R-:W-:Y:S01]  /*2940*/  IMAD.MOV.U32 R222, RZ, RZ, R91 ;  /* 0x000000ffffde7224 */ /* 0x000fe200078e005b */
[----:B------:R-:W-:-:S04]  /*2950*/  CS2R R90, SRZ ;  /* 0x00000000005a7805 */ /* 0x000fc8000001ff00 */
[-C--:B------:R-:W-:Y:S01]  /*2960*/  IMMA.16816.S8.S8 R84, R4.ROW, R9.reuse.COL, R84 ;  /* 0x0000000904547237 */ /* 0x080fe20000405454 */
[----:B------:R-:W-:Y:S01]  /*2970*/  MOV R4, R45 ;  /* 0x0000002d00047202 */ /* 0x000fe20000000f00 */
[----:B------:R-:W-:Y:S01]  /*2980*/  IMAD.MOV.U32 R28, RZ, RZ, R216 ;  /* 0x000000ffff1c7224 */ /* 0x000fe200078e00d8 */
[----:B------:R-:W-:Y:S01]  /*2990*/  MOV R8, R217 ;  /* 0x000000d900087202 */ /* 0x000fe20000000f00 */
[----:B------:R-:W-:Y:S01]  /*29a0*/  IMAD.MOV.U32 R217, RZ, RZ, R95 ;  /* 0x000000ffffd97224 */ /* 0x000fe200078e005f */
[----:B------:R-:W-:Y:S02]  /*29b0*/  MOV R216, R94 ;  /* 0x0000005e00d87202 */ /* 0x000fe40000000f00 */
[----:B------:R-:W-:Y:S01]  /*29c0*/  CS2R R94, SRZ ;  /* 0x00000000005e7805 */ /* 0x000fe2000001ff00 */
[----:B------:R-:W-:Y:S01]  /*29d0*/  IMMA.16816.S8.S8 R88, R4.ROW, R9.COL, R88 ;  /* 0x0000000904587237 */ /* 0x000fe20000405458 */
[----:B------:R-:W-:Y:S01]  /*29e0*/  IMAD.MOV.U32 R4, RZ, RZ, R41 ;  /* 0x000000ffff047224 */ /* 0x000fe200078e0029 */
[----:B------:R-:W-:Y:S01]  /*29f0*/  MOV R248, R98 ;  /* 0x0000006200f87202 */ /* 0x000fe20000000f00 */
[----:B------:R-:W-:Y:S01]  /*2a00*/  IMAD.MOV.U32 R249, RZ, RZ, R99 ;  /* 0x000000fffff97224 */ /* 0x000fe200078e0063 */
[----:B------:R-:W-:-:S04]  /*2a10*/  CS2R R98, SRZ ;  /* 0x0000000000627805 */ /* 0x000fc8000001ff00 */
        /* <DEDUP_REMOVED lines=51> */
[----:B------:R-:W-:-:S07]  /*2d50*/  MOV R4, R61 ;  /* 0x0000003d00047202 */ /* 0x000fce0000000f00 */
[----:B------:R-:W-:Y:S01]  /*2d60*/  IMMA.16816.S8.S8 R136, R4.ROW, R17.COL, R136 ;  /* 0x0000001104887237 */ /* 0x000fe20000405488 */
[----:B------:R-:W-:-:S07]  /*2d70*/  IMAD.MOV.U32 R4, RZ, RZ, R57 ;  /* 0x000000ffff047224 */ /* 0x000fce00078e0039 */
        /* <DEDUP_REMOVED lines=33> */
[----:B------:R-:W-:Y:S01]  /*2f90*/  MOV R4, R53 ;  /* 0x0000003500047202 */ /* 0x000fe20000000f00 */
[----:B------:R-:W-:Y:S01]  /*2fa0*/  IMAD.MOV.U32 R213, RZ, RZ, R221 ;  /* 0x000000ffffd57224 */ /* 0x000fe200078e00dd */
[----:B------:R-:W-:-:S05]  /*2fb0*/  MOV R212, R220 ;  /* 0x000000dc00d47202 */ /* 0x000fca0000000f00 */
[-C--:B------:R-:W-:Y:S01]  /*2fc0*/  IMMA.16816.S8.S8 R208, R4.ROW, R25.reuse.COL, R208 ;  /* 0x0000001904d07237 */ /* 0x080fe200004054d0 */
[----:B------:R-:W-:Y:S01]  /*2fd0*/  IMAD.MOV.U32 R4, RZ, RZ, R49 ;  /* 0x000000ffff047224 */ /* 0x000fe200078e0031 */
[----:B------:R-:W-:Y:S01]  /*2fe0*/  MOV R220, R224 ;  /* 0x000000e000dc7202 */ /* 0x000fe20000000f00 */
[----:B------:R-:W-:Y:S01]  /*2ff0*/  IMAD.MOV.U32 R221, RZ, RZ, R225 ;  /* 0x000000ffffdd7224 */ /* 0x000fe200078e00e1 */
[----:B------:R-:W-:Y:S01]  /*3000*/  MOV R224, R244 ;  /* 0x000000f400e07202 */ /* 0x000fe20000000f00 */
[----:B------:R-:W-:Y:S01]  /*3010*/  IMAD.MOV.U32 R225, RZ, RZ, R245 ;  /* 0x000000ffffe17224 */ /* 0x000fe200078e00f5 */
[----:B------:R-:W-:Y:S01]  /*3020*/  MOV R244, R218 ;  /* 0x000000da00f47202 */ /* 0x000fe20000000f00 */
[----:B------:R-:W-:Y:S01]  /*3030*/  IMAD.MOV.U32 R245, RZ, RZ, R219 ;  /* 0x000000fffff57224 */ /* 0x000fe200078e00db */
[----:B------:R-:W-:Y:S01]  /*3040*/  IMMA.16816.S8.S8 R212, R4.ROW, R25.COL, R212 ;  /* 0x0000001904d47237 */ /* 0x000fe200004054d4 */
[----:B------:R-:W-:Y:S02]  /*3050*/  CS2R R218, SRZ ;  /* 0x0000000000da7805 */ /* 0x000fe4000001ff00 */
[----:B------:R-:W-:Y:S01]  /*3060*/  MOV R4, R45 ;  /* 0x0000002d00047202 */ /* 0x000fe20000000f00 */
[----:B------:R-:W-:Y:S01]  /*3070*/  IMAD.MOV.U32 R35, RZ, RZ, R229 ;  /* 0x000000ffff237224 */ /* 0x000fe200078e00e5 */
[----:B------:R-:W-:-:S04]  /*3080*/  MOV R34, R228 ;  /* 0x000000e400227202 */ /* 0x000fc80000000f00 */
[----:B------:R-:W-:Y:S01]  /*3090*/  MOV R232, R35 ;  /* 0x0000002300e87202 */ /* 0x000fe20000000f00 */
[----:B------:R-:W-:Y:S01]  /*30a0*/  IMAD.MOV.U32 R233, RZ, RZ, R34 ;  /* 0x000000ffffe97224 */ /* 0x000fe200078e0022 */
[----:B------:R-:W-:Y:S01]  /*30b0*/  MOV R34, R223 ;  /* 0x000000df00227202 */ /* 0x000fe20000000f00 */
[----:B------:R-:W-:Y:S01]  /*30c0*/  IMAD.MOV.U32 R35, RZ, RZ, R222 ;  /* 0x000000ffff237224 */ /* 0x000fe200078e00de */
[-C--:B------:R-:W-:Y:S01]  /*30d0*/  IMMA.16816.S8.S8 R216, R4.ROW, R25.reuse.COL, R216 ;  /* 0x0000001904d87237 */ /* 0x080fe200004054d8 */
[----:B------:R-:W-:Y:S01]  /*30e0*/  CS2R R222, SRZ ;  /* 0x0000000000de7805 */ /* 0x000fe2000001ff00 */
[----:B------:R-:W-:Y:S01]  /*30f0*/  IMAD.MOV.U32 R4, RZ, RZ, R41 ;  /* 0x000000ffff047224 */ /* 0x000fe200078e0029 */
[----:B------:R-:W-:Y:S01]  /*3100*/  MOV R71, R226 ;  /* 0x000000e200477202 */ /* 0x000fe20000000f00 */
[----:B------:R-:W-:Y:S01]  /*3110*/  IMAD.MOV.U32 R70, RZ, RZ, R227 ;  /* 0x000000ffff467224 */ /* 0x000fe200078e00e3 */
[----:B------:R-:W-:Y:S02]  /*3120*/  CS2R R226, SRZ ;  /* 0x0000000000e27805 */ /* 0x000fe4000001ff00 */
[----:B------:R-:W-:Y:S01]  /*3130*/  MOV R74, R233 ;  /* 0x000000e9004a7202 */ /* 0x000fe20000000f00 */
[----:B------:R-:W-:Y:S01]  /*3140*/  IMAD.MOV.U32 R75, RZ, RZ, R232 ;  /* 0x000000ffff4b7224 */ /* 0x000fe200078e00e8 */
[----:B------:R-:W-:Y:S01]  /*3150*/  IMMA.16816.S8.S8 R220, R4.ROW, R25.COL, R220 ;  /* 0x0000001904dc7237 */ /* 0x000fe200004054dc */
[----:B------:R-:W-:Y:S01]  /*3160*/  MOV R4, R37 ;  /* 0x0000002500047202 */ /* 0x000fe20000000f00 */
[----:B------:R0:W-:Y:S01]  /*3170*/  STL.64 [R1+0x1b0], R68 ;  /* 0x0001b04401007387 */ /* 0x0001e20000100a00 */
[----:B------:R-:W-:Y:S01]  /*3180*/  MOV R228, R238 ;  /* 0x000000ee00e47202 */ /* 0x000fe20000000f00 */
[----:B------:R-:W-:Y:S01]  /*3190*/  IMAD.MOV.U32 R229, RZ, RZ, R239 ;  /* 0x000000ffffe57224 */ /* 0x000fe200078e00ef */
[----:B------:R-:W-:-:S03]  /*31a0*/  MOV R0, R33 ;  /* 0x0000002100007202 */ /* 0x000fc60000000f00 */
[-C--:B------:R-:W-:Y:S01]  /*31b0*/  IMMA.16816.S8.S8 R224, R4.ROW, R25.reuse.COL, R224 ;  /* 0x0000001904e07237 */ /* 0x080fe200004054e0 */
[----:B------:R-:W-:Y:S02]  /*31c0*/  IMAD.MOV.U32 R4, RZ, RZ, R65 ;  /* 0x000000ffff047224 */ /* 0x000fe400078e0041 */
[----:B0-----:R-:W-:Y:S01]  /*31d0*/  IMAD.MOV.U32 R69, RZ, RZ, R74 ;  /* 0x000000ffff457224 */ /* 0x001fe200078e004a */
[----:B------:R-:W-:Y:S01]  /*31e0*/  MOV R68, R75 ;  /* 0x0000004b00447202 */ /* 0x000fe20000000f00 */
[----:B------:R-:W-:Y:S01]  /*31f0*/  IMAD.MOV.U32 R75, RZ, RZ, R230 ;  /* 0x000000ffff4b7224 */ /* 0x000fe200078e00e6 */
[----:B------:R-:W-:Y:S02]  /*3200*/  MOV R74, R231 ;  /* 0x000000e7004a7202 */ /* 0x000fe40000000f00 */
[----:B------:R-:W-:Y:S01]  /*3210*/  CS2R R230, SRZ ;  /* 0x0000000000e67805 */ /* 0x000fe2000001ff00 */
        /* <DEDUP_REMOVED lines=8> */
[----:B------:R-:W-:Y:S01]  /*32a0*/  MOV R232, R32 ;  /* 0x0000002000e87202 */ /* 0x000fe20000000f00 */
[----:B------:R-:W-:Y:S01]  /*32b0*/  IMAD.MOV.U32 R233, RZ, RZ, R33 ;  /* 0x000000ffffe97224 */ /* 0x000fe200078e0021 */
[----:B------:R-:W-:-:S02]  /*32c0*/  CS2R R234, SRZ ;  /* 0x0000000000ea7805 */ /* 0x000fc4000001ff00 */
[----:B------:R-:W-:Y:S01]  /*32d0*/  MOV R4, R61 ;  /* 0x0000003d00047202 */ /* 0x000fe20000000f00 */
[----:B------:R0:W-:Y:S01]  /*32e0*/  STL.64 [R1+0x1b8], R76 ;  /* 0x0001b84c01007387 */ /* 0x0001e20000100a00 */
[----:B------:R-:W-:Y:S01]  /*32f0*/  MOV R239, R7 ;  /* 0x0000000700ef7202 */ /* 0x000fe20000000f00 */
[----:B------:R-:W-:Y:S01]  /*3300*/  IMAD.MOV.U32 R238, RZ, RZ, R62 ;  /* 0x000000ffffee7224 */ /* 0x000fe200078e003e */
[----:B------:R-:W-:Y:S01]  /*3310*/  MOV R242, R237 ;  /* 0x000000ed00f27202 */ /* 0x000fe20000000f00 */
[----:B------:R-:W-:Y:S01]  /*3320*/  IMAD.MOV.U32 R243, RZ, RZ, R236 ;  /* 0x000000fffff37224 */ /* 0x000fe200078e00ec */
[----:B------:R-:W-:Y:S01]  /*3330*/  MOV R237, R2 ;  /* 0x0000000200ed7202 */ /* 0x000fe20000000f00 */
[----:B------:R-:W-:Y:S01]  /*3340*/  IMMA.16816.S8.S8 R232, R4.ROW, R29.COL, R232 ;  /* 0x0000001d04e87237 */ /* 0x000fe200004054e8 */
[----:B------:R-:W-:Y:S02]  /*3350*/  IMAD.MOV.U32 R236, RZ, RZ, R63 ;  /* 0x000000ffffec7224 */ /* 0x000fe400078e003f */
[----:B0-----:R-:W-:Y:S01]  /*3360*/  IMAD.MOV.U32 R76, RZ, RZ, R78 ;  /* 0x000000ffff4c7224 */ /* 0x001fe200078e004e */
[----:B------:R-:W-:Y:S01]  /*3370*/  MOV R77, R79 ;  /* 0x0000004f004d7202 */ /* 0x000fe20000000f00 */
[----:B------:R-:W-:Y:S01]  /*3380*/  IMAD.MOV.U32 R78, RZ, RZ, R68 ;  /* 0x000000ffff4e7224 */ /* 0x000fe200078e0044 */
[----:B------:R-:W-:Y:S01]  /*3390*/  MOV R79, R69 ;  /* 0x00000045004f7202 */ /* 0x000fe20000000f00 */
[----:B------:R-:W-:Y:S01]  /*33a0*/  IMAD.MOV.U32 R68, RZ, RZ, R34 ;  /* 0x000000ffff447224 */ /* 0x000fe200078e0022 */
[----:B------:R-:W-:Y:S01]  /*33b0*/  MOV R69, R35 ;  /* 0x0000002300457202 */ /* 0x000fe20000000f00 */
[----:B------:R-:W-:Y:S01]  /*33c0*/  IMAD.MOV.U32 R34, RZ, RZ, R238 ;  /* 0x000000ffff227224 */ /* 0x000fe200078e00ee */
[----:B------:R-:W-:-:S02]  /*33d0*/  MOV R35, R239 ;  /* 0x000000ef00237202 */ /* 0x000fc40000000f00 */
        /* <DEDUP_REMOVED lines=11> */
[----:B------:R0:W-:Y:S01]  /*3490*/  STL.64 [R1+0x1c0], R80 ;  /* 0x0001c05001007387 */ /* 0x0001e20000100a00 */
[----:B------:R-:W-:Y:S01]  /*34a0*/  MOV R87, R82 ;  /* 0x0000005200577202 */ /* 0x000fe20000000f00 */
[----:B------:R-:W-:-:S04]  /*34b0*/  IMAD.MOV.U32 R86, RZ, RZ, R83 ;  /* 0x000000ffff567224 */ /* 0x000fc800078e0053 */
[-C--:B------:R-:W-:Y:S01]  /*34c0*/  IMMA.16816.S8.S8 R240, R4.ROW, R29.reuse.COL, R240 ;  /* 0x0000001d04f07237 */ /* 0x080fe200004054f0 */
[----:B------:R-:W-:Y:S02]  /*34d0*/  IMAD.MOV.U32 R4, RZ, RZ, R49 ;  /* 0x000000ffff047224 */ /* 0x000fe400078e0031 */
[----:B0-----:R-:W-:Y:S01]  /*34e0*/  IMAD.MOV.U32 R81, RZ, RZ, R246 ;  /* 0x000000ffff517224 */ /* 0x001fe200078e00f6 */
[----:B------:R-:W-:Y:S02]  /*34f0*/  MOV R80, R247 ;  /* 0x000000f700507202 */ /* 0x000fe40000000f00 */
[----:B------:R-:W-:Y:S02]  /*3500*/  CS2R R246, SRZ ;  /* 0x0000000000f67805 */ /* 0x000fe4000001ff00 */
[----:B------:R-:W-:Y:S01]  /*3510*/  MOV R83, R76 ;  /* 0x0000004c00537202 */ /* 0x000fe20000000f00 */
        /* <DEDUP_REMOVED lines=8> */
[----:B------:R-:W-:-:S02]  /*35a0*/  CS2R R250, SRZ ;  /* 0x0000000000fa7805 */ /* 0x000fc4000001ff00 */
[----:B------:R-:W-:Y:S01]  /*35b0*/  MOV R4, R45 ;  /* 0x0000002d00047202 */ /* 0x000fe20000000f00 */
[----:B------:R0:W-:Y:S01]  /*35c0*/  STL.64 [R1+0x1c8], R84 ;  /* 0x0001c85401007387 */ /* 0x0001e20000100a00 */
[----:B------:R-:W-:-:S03]  /*35d0*/  CS2R R90, SRZ ;  /* 0x00000000005a7805 */ /* 0x000fc6000001ff00 */
[----:B------:R1:W-:Y:S02]  /*35e0*/  STL.64 [R1+0x1e0], R88 ;  /* 0x0001e05801007387 */ /* 0x0003e40000100a00 */
[-C--:B------:R-:W-:Y:S01]  /*35f0*/  IMMA.16816.S8.S8 R248, R4.ROW, R29.reuse.COL, R248 ;  /* 0x0000001d04f87237 */ /* 0x080fe200004054f8 */
[----:B------:R-:W-:Y:S01]  /*3600*/  IMAD.MOV.U32 R4, RZ, RZ, R41 ;  /* 0x000000ffff047224 */ /* 0x000fe200078e0029 */
[----:B------:R-:W-:Y:S01]  /*3610*/  MOV R32, R252 ;  /* 0x000000fc00207202 */ /* 0x000fe20000000f00 */
[----:B------:R-:W-:Y:S01]  /*3620*/  IMAD.MOV.U32 R33, RZ, RZ, R3 ;  /* 0x000000ffff217224 */ /* 0x000fe200078e0003 */
[----:B------:R-:W2:Y:S01]  /*3630*/  LDL.LU R7, [R1+0x1fc] ;  /* 0x0001fc0001077983 */ /* 0x000ea20000300800 */
[----:B0-----:R-:W-:Y:S02]  /*3640*/  MOV R85, R82 ;  /* 0x0000005200557202 */ /* 0x001fe40000000f00 */
[----:B-1----:R-:W-:Y:S01]  /*3650*/  MOV R88, R86 ;  /* 0x0000005600587202 */ /* 0x002fe20000000f00 */
[----:B------:R-:W-:Y:S01]  /*3660*/  IMAD.MOV.U32 R89, RZ, RZ, R87 ;  /* 0x000000ffff597224 */ /* 0x000fe200078e0057 */
[----:B------:R-:W3:Y:S01]  /*3670*/  LDL.LU R62, [R1+0x1f8] ;  /* 0x0001f800013e7983 */ /* 0x000ee20000300800 */
[----:B------:R-:W-:Y:S01]  /*3680*/  IMAD.MOV.U32 R84, RZ, RZ, R83 ;  /* 0x000000ffff547224 */ /* 0x000fe200078e0053 */
[----:B------:R-:W-:Y:S01]  /*3690*/  MOV R83, R34 ;  /* 0x0000002200537202 */ /* 0x000fe20000000f00 */
[----:B------:R-:W-:Y:S01]  /*36a0*/  IMAD.MOV.U32 R82, RZ, RZ, R35 ;  /* 0x000000ffff527224 */ /* 0x000fe200078e0023 */
[----:B------:R-:W-:Y:S01]  /*36b0*/  CS2R R34, SRZ ;  /* 0x0000000000227805 */ /* 0x000fe2000001ff00 */
[----:B------:R-:W4:Y:S01]  /*36c0*/  LDL.LU R63, [R1+0x1f4] ;  /* 0x0001f400013f7983 */ /* 0x000f220000300800 */
[----:B------:R-:W-:Y:S01]  /*36d0*/  IMMA.16816.S8.S8 R88, R4.ROW, R29.COL, R88 ;  /* 0x0000001d04587237 */ /* 0x000fe20000405458 */
[----:B------:R-:W-:-:S02]  /*36e0*/  MOV R4, R37 ;  /* 0x0000002500047202 */ /* 0x000fc40000000f00 */
[----:B------:R-:W2:Y:S04]  /*36f0*/  LDL.LU R2, [R1+0x1f0] ;  /* 0x0001f00001027983 */ /* 0x000ea80000300800 */
[----:B------:R1:W5:Y:S01]  /*3700*/  LDL.LU R252, [R1+0x1ec] ;  /* 0x0001ec0001fc7983 */ /* 0x0003620000300800 */
[----:B------:R-:W-:Y:S03]  /*3710*/  IMMA.16816.S8.S8 R32, R4.ROW, R29.COL, R32 ;  /* 0x0000001d04207237 */ /* 0x000fe60000405420 */
[----:B------:R-:W2:Y:S08]  /*3720*/  LDL.LU R3, [R1+0x1e8] ;  /* 0x0001e80001037983 */ /* 0x000eb00000300800 */
[----:B------:R-:W-:Y:S01]  /*3730*/  MOV R110, R88 ;  /* 0x00000058006e7202 */ /* 0x000fe20000000f00 */
[----:B------:R-:W-:-:S02]  /*3740*/  IMAD.MOV.U32 R219, RZ, RZ, R89 ;  /* 0x000000ffffdb7224 */ /* 0x000fc400078e0059 */
[----:B------:R-:W4:Y:S05]  /*3750*/  LDL.LU.64 R88, [R1+0x1e0] ;  /* 0x0001e00001587983 */ /* 0x000f2a0000300a00 */
[----:B------:R-:W-:Y:S01]  /*3760*/  IMAD.MOV.U32 R114, RZ, RZ, R33 ;  /* 0x000000ffff727224 */ /* 0x000fe200078e0021 */
[----:B------:R-:W-:Y:S01]  /*3770*/  MOV R111, R32 ;  /* 0x00000020006f7202 */ /* 0x000fe20000000f00 */
[----:B------:R-:W2:Y:S04]  /*3780*/  LDL.LU.64 R34, [R1+0x1d8] ;  /* 0x0001d80001227983 */ /* 0x000ea80000300a00 */
[----:B------:R-:W3:Y:S01]  /*3790*/  LDL.LU.64 R32, [R1+0x1d0] ;  /* 0x0001d00001207983 */ /* 0x000ee20000300a00 */
[----:B------:R-:W-:Y:S01]  /*37a0*/  CS2R R86, SRZ ;  /* 0x0000000000567805 */ /* 0x000fe2000001ff00 */
[----:B------:R-:W-:-:S07]  /*37b0*/  IMAD.MOV.U32 R4, RZ, RZ, R65 ;  /* 0x000000ffff047224 */ /* 0x000fce00078e0041 */
[----:B------:R-:W-:Y:S01]  /*37c0*/  IMMA.16816.S8.S8 R84, R4.ROW, R29.COL, R84 ;  /* 0x0000001d04547237 */ /* 0x000fe20000405454 */
[----:B------:R-:W-:-:S14]  /*37d0*/  MOV R4, R61 ;  /* 0x0000003d00047202 */ /* 0x000fdc0000000f00 */
[----:B------:R-:W-:-:S04]  /*37e0*/  CS2R R86, SRZ ;  /* 0x0000000000567805 */ /* 0x000fc8000001ff00 */
[----:B------:R-:W-:Y:S01]  /*37f0*/  MOV R247, R84 ;  /* 0x0000005400f77202 */ /* 0x000fe20000000f00 */
[----:B------:R-:W-:Y:S01]  /*3800*/  IMAD.MOV.U32 R246, RZ, RZ, R85 ;  /* 0x000000fffff67224 */ /* 0x000fe200078e0055 */
[----:B------:R-:W-:Y:S01]  /*3810*/  MOV R85, R83 ;  /* 0x0000005300557202 */ /* 0x000fe20000000f00 */
[----:B------:R-:W-:Y:S01]  /*3820*/  IMAD.MOV.U32 R84, RZ, RZ, R82 ;  /* 0x000000ffff547224 */ /* 0x000fe200078e0052 */
[----:B------:R-:W-:-:S06]  /*3830*/  CS2R R82, SRZ ;  /* 0x0000000000527805 */ /* 0x000fcc000001ff00 */
[----:B---3--:R-:W-:Y:S01]  /*3840*/  IMMA.16816.S8.S8 R84, R4.ROW, R33.COL, R84 ;  /* 0x0000002104547237 */ /* 0x008fe20000405454 */
        /* <DEDUP_REMOVED lines=9> */
[----:B------:R-:W-:Y:S01]  /*38e0*/  IMMA.16816.S8.S8 R80, R4.ROW, R33.COL, R80 ;  /* 0x0000002104507237 */ /* 0x000fe20000405450 */
        /* <DEDUP_REMOVED lines=8> */
[----:B------:R-:W-:Y:S01]  /*3970*/  MOV R71, RZ ;  /* 0x000000ff00477202 */ /* 0x000fe20000000f00 */
[----:B------:R-:W-:-:S05]  /*3980*/  IMAD.MOV.U32 R70, RZ, RZ, RZ ;  /* 0x000000ffff467224 */ /* 0x000fca00078e00ff */
[----:B------:R-:W-:Y:S01]  /*3990*/  IMMA.16816.S8.S8 R76, R4.ROW, R33.COL, R76 ;  /* 0x00000021044c7237 */ /* 0x000fe2000040544c */
[----:B------:R-:W-:-:S07]  /*39a0*/  IMAD.MOV.U32 R4, RZ, RZ, R41 ;  /* 0x000000ffff047224 */ /* 0x000fce00078e0029 */
[----:B------:R-:W-:Y:S01]  /*39b0*/  IMMA.16816.S8.S8 R68, R4.ROW, R33.COL, R68 ;  /* 0x0000002104447237 */ /* 0x000fe20000405444 */
[----:B------:R-:W-:-:S15]  /*39c0*/  MOV R4, R37 ;  /* 0x0000002500047202 */ /* 0x000fde0000000f00 */
[----:B------:R-:W-:Y:S01]  /*39d0*/  MOV R70, RZ ;  /* 0x000000ff00467202 */ /* 0x000fe20000000f00 */
[----:B------:R-:W-:Y:S02]  /*39e0*/  IMAD.MOV.U32 R71, RZ, RZ, RZ ;  /* 0x000000ffff477224 */ /* 0x000fe400078e00ff */
[----:B------:R-:W-:Y:S01]  /*39f0*/  MOV R238, R68 ;  /* 0x0000004400ee7202 */ /* 0x000fe20000000f00 */
[----:B------:R-:W-:Y:S01]  /*3a00*/  IMAD.MOV.U32 R223, RZ, RZ, R69 ;  /* 0x000000ffffdf7224 */ /* 0x000fe200078e0045 */
[----:B------:R-:W-:Y:S01]  /*3a10*/  MOV R69, R75 ;  /* 0x0000004b00457202 */ /* 0x000fe20000000f00 */
[----:B------:R-:W-:-:S07]  /*3a20*/  IMAD.MOV.U32 R68, RZ, RZ, R74 ;  /* 0x000000ffff447224 */ /* 0x000fce00078e004a */
[----:B------:R-:W-:Y:S01]  /*3a30*/  IMMA.16816.S8.S8 R68, R4.ROW, R33.COL, R68 ;  /* 0x0000002104447237 */ /* 0x000fe20000405444 */
[----:B------:R-:W-:-:S15]  /*3a40*/  IMAD.MOV.U32 R4, RZ, RZ, R65 ;  /* 0x000000ffff047224 */ /* 0x000fde00078e0041 */
[----:B------:R-:W-:Y:S01]  /*3a50*/  MOV R71, RZ ;  /* 0x000000ff00477202 */ /* 0x000fe20000000f00 */
[----:B------:R-:W-:Y:S02]  /*3a60*/  IMAD.MOV.U32 R70, RZ, RZ, RZ ;  /* 0x000000ffff467224 */ /* 0x000fe400078e00ff */
[----:B------:R-:W-:Y:S01]  /*3a70*/  IMAD.MOV.U32 R250, RZ, RZ, R68 ;  /* 0x000000fffffa7224 */ /* 0x000fe200078e0044 */
[----:B------:R-:W-:Y:S01]  /*3a80*/  MOV R235, R69 ;  /* 0x0000004500eb7202 */ /* 0x000fe20000000f00 */
[----:B------:R-:W-:Y:S01]  /*3a90*/  IMAD.MOV.U32 R69, RZ, RZ, R12 ;  /* 0x000000ffff457224 */ /* 0x000fe200078e000c */
[----:B------:R-:W-:-:S07]  /*3aa0*/  MOV R68, R64 ;  /* 0x0000004000447202 */ /* 0x000fce0000000f00 */
        /* <DEDUP_REMOVED lines=49> */
[----:B------:R-:W-:Y:S01]  /*3dc0*/  IMAD.MOV.U32 R118, RZ, RZ, R84 ;  /* 0x000000ffff767224 */ /* 0x000fe200078e0054 */
[----:B------:R-:W-:Y:S01]  /*3dd0*/  MOV R243, R85 ;  /* 0x0000005500f37202 */ /* 0x000fe20000000f00 */
[----:B------:R-:W-:Y:S01]  /*3de0*/  IMAD.MOV.U32 R115, RZ, RZ, R80 ;  /* 0x000000ffff737224 */ /* 0x000fe200078e0050 */
[----:B------:R-:W3:Y:S01]  /*3df0*/  LDL.LU.64 R84, [R1+0x1c8] ;  /* 0x0001c80001547983 */ /* 0x000ee20000300a00 */
[----:B------:R-:W-:Y:S01]  /*3e00*/  MOV R251, R81 ;  /* 0x0000005100fb7202 */ /* 0x000fe20000000f00 */
[----:B------:R-:W-:Y:S01]  /*3e10*/  IMAD.MOV.U32 R242, RZ, RZ, R76 ;  /* 0x000000fffff27224 */ /* 0x000fe200078e004c */
[----:B------:R-:W-:Y:S01]  /*3e20*/  MOV R227, R77 ;  /* 0x0000004d00e37202 */ /* 0x000fe20000000f00 */
[----:B------:R-:W4:Y:S04]  /*3e30*/  LDL.LU.64 R80, [R1+0x1c0] ;  /* 0x0001c00001507983 */ /* 0x000f280000300a00 */
[----:B------:R-:W2:Y:S07]  /*3e40*/  LDL.LU.64 R76, [R1+0x1b8] ;  /* 0x0001b800014c7983 */ /* 0x000eae0000300a00 */
[----:B------:R-:W-:Y:S01]  /*3e50*/  MOV R57, R68 ;  /* 0x0000004400397202 */ /* 0x000fe20000000f00 */
[----:B------:R-:W-:-:S02]  /*3e60*/  IMAD.MOV.U32 R56, RZ, RZ, R69 ;  /* 0x000000ffff387224 */ /* 0x000fc400078e0045 */
[----:B------:R-:W3:Y:S01]  /*3e70*/  LDL.LU.64 R68, [R1+0x1b0] ;  /* 0x0001b00001447983 */ /* 0x000ee20000300a00 */
[----:B------:R-:W-:Y:S01]  /*3e80*/  MOV R70, RZ ;  /* 0x000000ff00467202 */ /* 0x000fe20000000f00 */
[----:B------:R-:W-:Y:S01]  /*3e90*/  IMAD.MOV.U32 R71, RZ, RZ, RZ ;  /* 0x000000ffff477224 */ /* 0x000fe200078e00ff */
[----:B------:R-:W-:Y:S02]  /*3ea0*/  MOV R4, R38 ;  /* 0x0000002600047202 */ /* 0x000fe40000000f00 */
        /* <DEDUP_REMOVED lines=8> */
[----:B------:R-:W-:Y:S01]  /*3f30*/  CS2R R106, SRZ ;  /* 0x00000000006a7805 */ /* 0x000fe2000001ff00 */
[----:B---3--:R-:W-:Y:S01]  /*3f40*/  IMMA.16816.S8.S8 R68, R4.ROW, R6.COL, R68 ;  /* 0x0000000604447237 */ /* 0x008fe20000405444 */
[----:B------:R-:W-:-:S15]  /*3f50*/  IMAD.MOV.U32 R4, RZ, RZ, R66 ;  /* 0x000000ffff047224 */ /* 0x000fde00078e0042 */
[----:B------:R-:W-:-:S03]  /*3f60*/  NOP ;  /* 0x0000000000007918 */ /* 0x000fc60000000000 */
[----:B------:R-:W-:Y:S01]  /*3f70*/  IMAD.MOV.U32 R53, RZ, RZ, R68 ;  /* 0x000000ffff357224 */ /* 0x000fe200078e0044 */
[----:B------:R-:W-:Y:S02]  /*3f80*/  MOV R9, R69 ;  /* 0x0000004500097202 */ /* 0x000fe40000000f00 */
        /* <DEDUP_REMOVED lines=9> */
[----:B------:R-:W-:-:S07]  /*4020*/  IMAD.MOV.U32 R4, RZ, RZ, R58 ;  /* 0x000000ffff047224 */ /* 0x000fce00078e003a */
[----:B--2---:R-:W-:Y:S01]  /*4030*/  IMMA.16816.S8.S8 R68, R4.ROW, R10.COL, R76 ;  /* 0x0000000a04447237 */ /* 0x004fe2000040544c */
[----:B------:R-:W-:-:S15]  /*4040*/  MOV R4, R54 ;  /* 0x0000003600047202 */ /* 0x000fde0000000f00 */
[----:B------:R-:W-:-:S03]  /*4050*/  NOP ;  /* 0x0000000000007918 */ /* 0x000fc60000000000 */
[----:B------:R-:W-:Y:S01]  /*4060*/  MOV R48, R68 ;  /* 0x0000004400307202 */ /* 0x000fe20000000f00 */
[----:B------:R-:W-:Y:S02]  /*4070*/  IMAD.MOV.U32 R45, RZ, RZ, R69 ;  /* 0x000000ffff2d7224 */ /* 0x000fe400078e0045 */
[----:B----4-:R-:W-:Y:S01]  /*4080*/  IMMA.16816.S8.S8 R68, R4.ROW, R10.COL, R80 ;  /* 0x0000000a04447237 */ /* 0x010fe20000405450 */
        /* <DEDUP_REMOVED lines=30> */
[----:B------:R-:W-:Y:S01]  /*4270*/  MOV R4, R58 ;  /* 0x0000003a00047202 */ /* 0x000fe20000000f00 */
[----:B------:R-:W-:Y:S01]  /*4280*/  IMAD.MOV.U32 R52, RZ, RZ, R72 ;  /* 0x000000ffff347224 */ /* 0x000fe200078e0048 */
[----:B------:R-:W-:Y:S02]  /*4290*/  MOV R49, R73 ;  /* 0x0000004900317202 */ /* 0x000fe40000000f00 */
[----:B------:R-:W-:Y:S02]  /*42a0*/  CS2R R74, SRZ ;  /* 0x00000000004a7805 */ /* 0x000fe4000001ff00 */
[----:B------:R-:W-:Y:S01]  /*42b0*/  MOV R72, R112 ;  /* 0x0000007000487202 */ /* 0x000fe20000000f00 */
[----:B------:R-:W-:-:S08]  /*42c0*/  IMAD.MOV.U32 R73, RZ, RZ, R113 ;  /* 0x000000ffff497224 */ /* 0x000fd000078e0071 */
        /* <DEDUP_REMOVED lines=9> */
[----:B------:R-:W-:-:S05]  /*4360*/  IMAD.MOV.U32 R76, RZ, RZ, R116 ;  /* 0x000000ffff4c7224 */ /* 0x000fca00078e0074 */
[----:B------:R-:W-:Y:S01]  /*4370*/  IMMA.16816.S8.S8 R72, R4.ROW, R14.COL, R72 ;  /* 0x0000000e04487237 */ /* 0x000fe20000405448 */
[----:B------:R-:W-:Y:S01]  /*4380*/  MOV R4, R50 ;  /* 0x0000003200047202 */ /* 0x000fe20000000f00 */
[----:B------:R-:W-:Y:S01]  /*4390*/  IMAD.MOV.U32 R81, RZ, RZ, R121 ;  /* 0x000000ffff517224 */ /* 0x000fe200078e0079 */
[----:B------:R-:W-:-:S05]  /*43a0*/  MOV R80, R120 ;  /* 0x0000007800507202 */ /* 0x000fca0000000f00 */
        /* <DEDUP_REMOVED lines=24> */
[-C--:B------:R-:W-:Y:S01]  /*4530*/  IMMA.16816.S8.S8 R100, R4.ROW, R18.reuse.COL, R100 ;  /* 0x0000001204647237 */ /* 0x080fe20000405464 */
[----:B------:R-:W-:Y:S01]  /*4540*/  IMAD.MOV.U32 R4, RZ, RZ, R54 ;  /* 0x000000ffff047224 */ /* 0x000fe200078e0036 */
[----:B------:R-:W-:Y:S01]  /*4550*/  STL.64 [R1+0x1a0], R10 ;  /* 0x0001a00a01007387 */ /* 0x000fe20000100a00 */
[----:B------:R-:W-:Y:S01]  /*4560*/  IMAD.MOV.U32 R71, RZ, RZ, R111 ;  /* 0x000000ffff477224 */ /* 0x000fe200078e006f */
[----:B------:R-:W-:Y:S02]  /*4570*/  MOV R109, R149 ;  /* 0x00000095006d7202 */ /* 0x000fe40000000f00 */
[----:B------:R0:W-:Y:S01]  /*4580*/  STL.64 [R1+0x198], R8 ;  /* 0x0001980801007387 */ /* 0x0001e20000100a00 */
[----:B------:R-:W-:Y:S01]  /*4590*/  IMAD.MOV.U32 R108, RZ, RZ, R148 ;  /* 0x000000ffff6c7224 */ /* 0x000fe200078e0094 */
[----:B------:R-:W-:Y:S01]  /*45a0*/  IMMA.16816.S8.S8 R104, R4.ROW, R18.COL, R104 ;  /* 0x0000001204687237 */ /* 0x000fe20000405468 */
[----:B------:R-:W-:Y:S02]  /*45b0*/  MOV R4, R50 ;  /* 0x0000003200047202 */ /* 0x000fe40000000f00 */
[----:B0-----:R-:W-:-:S02]  /*45c0*/  MOV R9, R110 ;  /* 0x0000006e00097202 */ /* 0x001fc40000000f00 */
[----:B------:R-:W-:Y:S02]  /*45d0*/  CS2R R110, SRZ ;  /* 0x00000000006e7805 */ /* 0x000fe4000001ff00 */
[----:B------:R-:W-:Y:S01]  /*45e0*/  MOV R10, R115 ;  /* 0x00000073000a7202 */ /* 0x000fe20000000f00 */
[----:B------:R-:W-:Y:S01]  /*45f0*/  IMAD.MOV.U32 R8, RZ, RZ, R114 ;  /* 0x000000ffff087224 */ /* 0x000fe200078e0072 */
[----:B------:R-:W-:Y:S02]  /*4600*/  CS2R R114, SRZ ;  /* 0x0000000000727805 */ /* 0x000fe4000001ff00 */
[----:B------:R-:W-:Y:S01]  /*4610*/  MOV R112, R152 ;  /* 0x0000009800707202 */ /* 0x000fe20000000f00 */
[----:B------:R-:W-:Y:S01]  /*4620*/  IMAD.MOV.U32 R113, RZ, RZ, R153 ;  /* 0x000000ffff717224 */ /* 0x000fe200078e0099 */
[----:B------:R-:W-:Y:S01]  /*4630*/  IMMA.16816.S8.S8 R108, R4.ROW, R18.COL, R108 ;  /* 0x00000012046c7237 */ /* 0x000fe2000040546c */
[----:B------:R-:W-:Y:S01]  /*4640*/  IMAD.MOV.U32 R4, RZ, RZ, R46 ;  /* 0x000000ffff047224 */ /* 0x000fe200078e002e */
[----:B------:R-:W-:Y:S01]  /*4650*/  MOV R117, R157 ;  /* 0x0000009d00757202 */ /* 0x000fe20000000f00 */
[----:B------:R-:W-:Y:S01]  /*4660*/  IMAD.MOV.U32 R11, RZ, RZ, R118 ;  /* 0x000000ffff0b7224 */ /* 0x000fe200078e0076 */
[----:B------:R-:W-:Y:S01]  /*4670*/  CS2R R118, SRZ ;  /* 0x0000000000767805 */ /* 0x000fe2000001ff00 */
[----:B------:R-:W-:-:S03]  /*4680*/  IMAD.MOV.U32 R116, RZ, RZ, R156 ;  /* 0x000000ffff747224 */ /* 0x000fc600078e009c */
[-C--:B------:R-:W-:Y:S01]  /*4690*/  IMMA.16816.S8.S8 R112, R4.ROW, R18.reuse.COL, R112 ;  /* 0x0000001204707237 */ /* 0x080fe20000405470 */
[----:B------:R-:W-:Y:S02]  /*46a0*/  MOV R4, R42 ;  /* 0x0000002a00047202 */ /* 0x000fe40000000f00 */
[----:B------:R-:W-:Y:S02]  /*46b0*/  CS2R R122, SRZ ;  /* 0x00000000007a7805 */ /* 0x000fe4000001ff00 */
[----:B------:R-:W-:Y:S01]  /*46c0*/  MOV R120, R160 ;  /* 0x000000a000787202 */ /* 0x000fe20000000f00 */
[----:B------:R-:W-:Y:S02]  /*46d0*/  IMAD.MOV.U32 R121, RZ, RZ, R161 ;  /* 0x000000ffff797224 */ /* 0x000fe400078e00a1 */
[----:B------:R-:W-:Y:S01]  /*46e0*/  IMMA.16816.S8.S8 R116, R4.ROW, R18.COL, R116 ;  /* 0x0000001204747237 */ /* 0x000fe20000405474 */
[----:B------:R-:W-:Y:S01]  /*46f0*/  IMAD.MOV.U32 R4, RZ, RZ, R38 ;  /* 0x000000ffff047224 */ /* 0x000fe200078e0026 */
[----:B------:R-:W-:Y:S01]  /*4700*/  CS2R R126, SRZ ;  /* 0x00000000007e7805 */ /* 0x000fe2000001ff00 */
[----:B------:R-:W-:Y:S01]  /*4710*/  IMAD.MOV.U32 R124, RZ, RZ, R164 ;  /* 0x000000ffff7c7224 */ /* 0x000fe200078e00a4 */
[----:B------:R-:W-:-:S04]  /*4720*/  MOV R125, R165 ;  /* 0x000000a5007d7202 */ /* 0x000fc80000000f00 */
        /* <DEDUP_REMOVED lines=110> */
[----:B------:R-:W-:Y:S01]  /*4e10*/  IMMA.16816.S8.S8 R208, R4.ROW, R30.COL, R208 ;  /* 0x0000001e04d07237 */ /* 0x000fe200004054d0 */
[----:B------:R-:W-:Y:S01]  /*4e20*/  MOV R4, R42 ;  /* 0x0000002a00047202 */ /* 0x000fe20000000f00 */
[----:B------:R-:W-:Y:S01]  /*4e30*/  IMAD.MOV.U32 R9, RZ, RZ, R218 ;  /* 0x000000ffff097224 */ /* 0x000fe200078e00da */
[----:B------:R-:W-:Y:S01]  /*4e40*/  CS2R R218, SRZ ;  /* 0x0000000000da7805 */ /* 0x000fe2000001ff00 */
[----:B------:R-:W-:Y:S01]  /*4e50*/  IMAD.MOV.U32 R216, RZ, RZ, R71 ;  /* 0x000000ffffd87224 */ /* 0x000fe200078e0047 */
[----:B------:R-:W-:-:S03]  /*4e60*/  MOV R217, R8 ;  /* 0x0000000800d97202 */ /* 0x000fc60000000f00 */
[-C--:B------:R-:W-:Y:S01]  /*4e70*/  IMMA.16816.S8.S8 R212, R4.ROW, R30.reuse.COL, R212 ;  /* 0x0000001e04d47237 */ /* 0x080fe200004054d4 */
[----:B------:R-:W-:Y:S01]  /*4e80*/  MOV R4, R38 ;  /* 0x0000002600047202 */ /* 0x000fe20000000f00 */
[----:B------:R-:W-:Y:S01]  /*4e90*/  IMAD.MOV.U32 R71, RZ, RZ, R10 ;  /* 0x000000ffff477224 */ /* 0x000fe200078e000a */
[----:B------:R-:W-:Y:S01]  /*4ea0*/  MOV R8, R251 ;  /* 0x000000fb00087202 */ /* 0x000fe20000000f00 */
[----:B------:R-:W-:Y:S01]  /*4eb0*/  IMAD.MOV.U32 R10, RZ, RZ, R250 ;  /* 0x000000ffff0a7224 */ /* 0x000fe200078e00fa */
[----:B------:R-:W-:Y:S01]  /*4ec0*/  CS2R R250, SRZ ;  /* 0x0000000000fa7805 */ /* 0x000fe2000001ff00 */
[----:B------:R-:W-:Y:S01]  /*4ed0*/  IMAD.MOV.U32 R248, RZ, RZ, R247 ;  /* 0x000000fffff87224 */ /* 0x000fe200078e00f7 */
[----:B------:R-:W-:Y:S01]  /*4ee0*/  MOV R249, R246 ;  /* 0x000000f600f97202 */ /* 0x000fe20000000f00 */
[----:B------:R-:W-:Y:S01]  /*4ef0*/  IMMA.16816.S8.S8 R216, R4.ROW, R30.COL, R216 ;  /* 0x0000001e04d87237 */ /* 0x000fe200004054d8 */
[----:B------:R-:W-:Y:S02]  /*4f00*/  MOV R4, R66 ;  /* 0x0000004200047202 */ /* 0x000fe40000000f00 */
[----:B------:R-:W-:-:S02]  /*4f10*/  CS2R R246, SRZ ;  /* 0x0000000000f67805 */ /* 0x000fc4000001ff00 */
[----:B------:R-:W-:Y:S01]  /*4f20*/  MOV R244, R11 ;  /* 0x0000000b00f47202 */ /* 0x000fe20000000f00 */
[----:B------:R-:W-:Y:S02]  /*4f30*/  IMAD.MOV.U32 R245, RZ, RZ, R243 ;  /* 0x000000fffff57224 */ /* 0x000fe400078e00f3 */
[----:B------:R-:W-:Y:S01]  /*4f40*/  IMMA.16816.S8.S8 R248, R4.ROW, R30.COL, R248 ;  /* 0x0000001e04f87237 */ /* 0x000fe200004054f8 */
[----:B------:R-:W-:Y:S01]  /*4f50*/  IMAD.MOV.U32 R4, RZ, RZ, R62 ;  /* 0x000000ffff047224 */ /* 0x000fe200078e003e */
[----:B------:R-:W-:Y:S02]  /*4f60*/  MOV R11, R242 ;  /* 0x000000f2000b7202 */ /* 0x000fe40000000f00 */
[----:B------:R-:W-:Y:S02]  /*4f70*/  CS2R R242, SRZ ;  /* 0x0000000000f27805 */ /* 0x000fe4000001ff00 */
[----:B------:R-:W-:Y:S01]  /*4f80*/  MOV R240, R9 ;  /* 0x0000000900f07202 */ /* 0x000fe20000000f00 */
[----:B------:R-:W-:Y:S01]  /*4f90*/  IMAD.MOV.U32 R241, RZ, RZ, R239 ;  /* 0x000000fffff17224 */ /* 0x000fe200078e00ef */
[----:B------:R-:W-:Y:S01]  /*4fa0*/  IMMA.16816.S8.S8 R244, R4.ROW, R34.COL, R244 ;  /* 0x0000002204f47237 */ /* 0x000fe200004054f4 */
[----:B------:R-:W-:Y:S01]  /*4fb0*/  IMAD.MOV.U32 R4, RZ, RZ, R58 ;  /* 0x000000ffff047224 */ /* 0x000fe200078e003a */
[----:B------:R-:W-:-:S02]  /*4fc0*/  MOV R9, R238 ;  /* 0x000000ee00097202 */ /* 0x000fc40000000f00 */
[----:B------:R-:W-:Y:S02]  /*4fd0*/  CS2R R238, SRZ ;  /* 0x0000000000ee7805 */ /* 0x000fe4000001ff00 */
[----:B------:R-:W-:Y:S01]  /*4fe0*/  MOV R236, R71 ;  /* 0x0000004700ec7202 */ /* 0x000fe20000000f00 */
[----:B------:R-:W-:Y:S01]  /*4ff0*/  IMAD.MOV.U32 R237, RZ, RZ, R8 ;  /* 0x000000ffffed7224 */ /* 0x000fe200078e0008 */
[----:B------:R-:W-:Y:S01]  /*5000*/  IMMA.16816.S8.S8 R240, R4.ROW, R34.COL, R240 ;  /* 0x0000002204f07237 */ /* 0x000fe200004054f0 */
[----:B------:R-:W-:Y:S01]  /*5010*/  IMAD.MOV.U32 R4, RZ, RZ, R54 ;  /* 0x000000ffff047224 */ /* 0x000fe200078e0036 */
[----:B------:R-:W-:Y:S01]  /*5020*/  MOV R71, R10 ;  /* 0x0000000a00477202 */ /* 0x000fe20000000f00 */
[----:B------:R-:W-:Y:S01]  /*5030*/  IMAD.MOV.U32 R8, RZ, RZ, R235 ;  /* 0x000000ffff087224 */ /* 0x000fe200078e00eb */
[----:B------:R-:W-:Y:S02]  /*5040*/  MOV R10, R234 ;  /* 0x000000ea000a7202 */ /* 0x000fe40000000f00 */
[----:B------:R-:W-:-:S02]  /*5050*/  CS2R R234, SRZ ;  /* 0x0000000000ea7805 */ /* 0x000fc4000001ff00 */
[----:B------:R-:W-:Y:S01]  /*5060*/  MOV R232, R231 ;  /* 0x000000e700e87202 */ /* 0x000fe20000000f00 */
[----:B------:R-:W-:Y:S01]  /*5070*/  IMAD.MOV.U32 R233, RZ, RZ, R230 ;  /* 0x000000ffffe97224 */ /* 0x000fe200078e00e6 */
        /* <DEDUP_REMOVED lines=19> */
[----:B------:R-:W-:Y:S01]  /*51b0*/  STL.64 [R1+0x190], R68 ;  /* 0x0001904401007387 */ /* 0x000fe20000100a00 */
[----:B------:R-:W-:-:S03]  /*51c0*/  CS2R R74, SRZ ;  /* 0x00000000004a7805 */ /* 0x000fc6000001ff00 */
[----:B------:R0:W-:Y:S02]  /*51d0*/  STL.64 [R1+0x1a8], R72 ;  /* 0x0001a84801007387 */ /* 0x0001e40000100a00 */
[----:B------:R-:W-:Y:S01]  /*51e0*/  IMMA.16816.S8.S8 R220, R4.ROW, R34.COL, R220 ;  /* 0x0000002204dc7237 */ /* 0x000fe200004054dc */
[----:B------:R-:W-:Y:S01]  /*51f0*/  MOV R4, R66 ;  /* 0x0000004200047202 */ /* 0x000fe20000000f00 */
[----:B0-----:R-:W-:Y:S01]  /*5200*/  IMAD.MOV.U32 R72, RZ, RZ, R13 ;  /* 0x000000ffff487224 */ /* 0x001fe200078e000d */
[----:B------:R-:W-:-:S07]  /*5210*/  MOV R73, R12 ;  /* 0x0000000c00497202 */ /* 0x000fce0000000f00 */
[----:B------:R-:W-:Y:S01]  /*5220*/  IMMA.16816.S8.S8 R72, R4.ROW, R34.COL, R72 ;  /* 0x0000002204487237 */ /* 0x000fe20000405448 */
[----:B------:R-:W-:Y:S02]  /*5230*/  IMAD.MOV.U32 R4, RZ, RZ, R63 ;  /* 0x000000ffff047224 */ /* 0x000fe400078e003f */
[----:B------:R-:W-:Y:S02]  /*5240*/  IMAD.MOV.U32 R69, RZ, RZ, R10 ;  /* 0x000000ffff457224 */ /* 0x000fe400078e000a */
[----:B------:R-:W-:Y:S01]  /*5250*/  IMAD.MOV.U32 R8, RZ, RZ, R9 ;  /* 0x000000ffff087224 */ /* 0x000fe200078e0009 */
[----:B------:R-:W-:-:S09]  /*5260*/  MOV R9, R17 ;  /* 0x0000001100097202 */ /* 0x000fd20000000f00 */
[----:B------:R-:W-:-:S04]  /*5270*/  CS2R R74, SRZ ;  /* 0x00000000004a7805 */ /* 0x000fc8000001ff00 */
[----:B------:R-:W-:Y:S01]  /*5280*/  IMAD.MOV.U32 R13, RZ, RZ, R73 ;  /* 0x000000ffff0d7224 */ /* 0x000fe200078e0049 */
[----:B------:R-:W-:Y:S01]  /*5290*/  MOV R12, R72 ;  /* 0x00000048000c7202 */ /* 0x000fe20000000f00 */
[----:B------:R-:W-:Y:S01]  /*52a0*/  IMAD.MOV.U32 R73, RZ, RZ, R16 ;  /* 0x000000ffff497224 */ /* 0x000fe200078e0010 */
[----:B------:R-:W-:Y:S02]  /*52b0*/  MOV R72, R11 ;  /* 0x0000000b00487202 */ /* 0x000fe40000000f00 */
[----:B------:R-:W-:-:S05]  /*52c0*/  CS2R R10, SRZ ;  /* 0x00000000000a7805 */ /* 0x000fca000001ff00 */
[----:B------:R-:W-:Y:S01]  /*52d0*/  IMMA.16816.S8.S8 R72, R4.ROW, R7.COL, R72 ;  /* 0x0000000704487237 */ /* 0x000fe20000405448 */
[----:B------:R-:W-:-:S07]  /*52e0*/  MOV R4, R59 ;  /* 0x0000003b00047202 */ /* 0x000fce0000000f00 */
[----:B------:R-:W-:Y:S11]  /*52f0*/  IMMA.16816.S8.S8 R8, R4.ROW, R7.COL, R8 ;  /* 0x0000000704087237 */ /* 0x000ff60000405408 */
[----:B------:R-:W-:Y:S01]  /*5300*/  MOV R16, R72 ;  /* 0x0000004800107202 */ /* 0x000fe20000000f00 */
[----:B------:R-:W-:-:S02]  /*5310*/  IMAD.MOV.U32 R14, RZ, RZ, R73 ;  /* 0x000000ffff0e7224 */ /* 0x000fc400078e0049 */
[----:B------:R-:W2:Y:S05]  /*5320*/  LDL.LU.64 R72, [R1+0x1a8] ;  /* 0x0001a80001487983 */ /* 0x000eaa0000300a00 */
[----:B------:R-:W-:Y:S01]  /*5330*/  IMAD.MOV.U32 R18, RZ, RZ, R8 ;  /* 0x000000ffff127224 */ /* 0x000fe200078e0008 */
[----:B------:R-:W-:Y:S01]  /*5340*/  MOV R17, R9 ;  /* 0x0000000900117202 */ /* 0x000fe20000000f00 */
[----:B------:R-:W3:Y:S04]  /*5350*/  LDL.LU.64 R10, [R1+0x1a0] ;  /* 0x0001a000010a7983 */ /* 0x000ee80000300a00 */
[----:B------:R-:W4:Y:S01]  /*5360*/  LDL.LU.64 R8, [R1+0x198] ;  /* 0x0001980001087983 */ /* 0x000f220000300a00 */
[----:B------:R-:W-:Y:S01]  /*5370*/  MOV R68, R69 ;  /* 0x0000004500447202 */ /* 0x000fe20000000f00 */
[----:B------:R-:W-:Y:S01]  /*5380*/  IMAD.MOV.U32 R70, RZ, RZ, RZ ;  /* 0x000000ffff467224 */ /* 0x000fe200078e00ff */
[----:B------:R-:W-:Y:S01]  /*5390*/  MOV R71, RZ ;  /* 0x000000ff00477202 */ /* 0x000fe20000000f00 */
[----:B------:R-:W-:-:S02]  /*53a0*/  IMAD.MOV.U32 R4, RZ, RZ, R55 ;  /* 0x000000ffff047224 */ /* 0x000fc400078e0037 */
        /* <DEDUP_REMOVED lines=30> */
[----:B------:R-:W-:Y:S02]  /*5590*/  MOV R215, R68 ;  /* 0x0000004400d77202 */ /* 0x000fe40000000f00 */
[----:B------:R-:W-:Y:S01]  /*55a0*/  MOV R68, R53 ;  /* 0x0000003500447202 */ /* 0x000fe20000000f00 */
[----:B----4-:R-:W-:-:S07]  /*55b0*/  IMAD.MOV.U32 R69, RZ, RZ, R9 ;  /* 0x000000ffff457224 */ /* 0x010fce00078e0009 */
        /* <DEDUP_REMOVED lines=9> */
[----:B------:R-:W-:Y:S01]  /*5650*/  IMAD.MOV.U32 R9, RZ, RZ, RZ ;  /* 0x000000ffff097224 */ /* 0x000fe200078e00ff */
[----:B------:R-:W-:-:S13]  /*5660*/  MOV R8, R63 ;  /* 0x0000003f00087202 */ /* 0x000fda0000000f00 */
[----:B------:R-:W-:-:S04]  /*5670*/  CS2R R6, SRZ ;  /* 0x0000000000067805 */ /* 0x000fc8000001ff00 */
[----:B------:R-:W-:Y:S01]  /*5680*/  IMAD.MOV.U32 R210, RZ, RZ, R5 ;  /* 0x000000ffffd27224 */ /* 0x000fe200078e0005 */
[----:B------:R-:W-:Y:S01]  /*5690*/  MOV R207, R4 ;  /* 0x0000000400cf7202 */ /* 0x000fe20000000f00 */
[----:B------:R-:W-:Y:S01]  /*56a0*/  IMAD.MOV.U32 R4, RZ, RZ, R52 ;  /* 0x000000ffff047224 */ /* 0x000fe200078e0034 */
[----:B------:R-:W-:-:S07]  /*56b0*/  MOV R5, R49 ;  /* 0x0000003100057202 */ /* 0x000fce0000000f00 */
[----:B---3--:R-:W-:Y:S01]  /*56c0*/  IMMA.16816.S8.S8 R4, R8.ROW, R11.COL, R4 ;  /* 0x0000000b08047237 */ /* 0x008fe20000405404 */
[----:B------:R-:W-:Y:S01]  /*56d0*/  IMAD.MOV.U32 R68, RZ, RZ, R48 ;  /* 0x000000ffff447224 */ /* 0x000fe200078e0030 */
[----:B------:R-:W-:-:S14]  /*56e0*/  MOV R69, R45 ;  /* 0x0000002d00457202 */ /* 0x000fdc0000000f00 */
[----:B------:R-:W-:Y:S01]  /*56f0*/  MOV R6, R59 ;  /* 0x0000003b00067202 */ /* 0x000fe20000000f00 */
[----:B------:R-:W-:-:S07]  /*5700*/  IMAD.MOV.U32 R7, RZ, RZ, RZ ;  /* 0x000000ffff077224 */ /* 0x000fce00078e00ff */
        /* <DEDUP_REMOVED lines=49> */
[----:B------:R-:W3:Y:S01]  /*5a20*/  LDL.LU.64 R68, [R1+0x190] ;  /* 0x0001900001447983 */ /* 0x000ee20000300a00 */
[----:B------:R-:W-:-:S13]  /*5a30*/  IMAD.MOV.U32 R6, RZ, RZ, R63 ;  /* 0x000000ffff067224 */ /* 0x000fda00078e003f */
[----:B------:R-:W-:-:S04]  /*5a40*/  CS2R R10, SRZ ;  /* 0x00000000000a7805 */ /* 0x000fc8000001ff00 */
[----:B------:R-:W-:Y:S01]  /*5a50*/  IMAD.MOV.U32 R56, RZ, RZ, R9 ;  /* 0x000000ffff387224 */ /* 0x000fe200078e0009 */
[----:B------:R-:W-:Y:S01]  /*5a60*/  MOV R38, R8 ;  /* 0x0000000800267202 */ /* 0x000fe20000000f00 */
[----:B------:R-:W-:Y:S01]  /*5a70*/  IMAD.MOV.U32 R9, RZ, RZ, R0 ;  /* 0x000000ffff097224 */ /* 0x000fe200078e0000 */
[----:B------:R-:W-:-:S07]  /*5a80*/  MOV R8, R21 ;  /* 0x0000001500087202 */ /* 0x000fce0000000f00 */
[----:B------:R-:W-:Y:S01]  /*5a90*/  IMMA.16816.S8.S8 R8, R6.ROW, R15.COL, R8 ;  /* 0x0000000f06087237 */ /* 0x000fe20000405408 */
[----:B------:R-:W-:Y:S02]  /*5aa0*/  MOV R6, R59 ;  /* 0x0000003b00067202 */ /* 0x000fe40000000f00 */
        /* <DEDUP_REMOVED lines=19> */
[----:B------:R-:W-:Y:S01]  /*5be0*/  CS2R R150, SRZ ;  /* 0x0000000000967805 */ /* 0x000fe2000001ff00 */
[----:B------:R-:W-:Y:S01]  /*5bf0*/  IMAD.MOV.U32 R21, RZ, RZ, RZ ;  /* 0x000000ffff157224 */ /* 0x000fe200078e00ff */
[----:B------:R-:W-:Y:S02]  /*5c00*/  CS2R R158, SRZ ;  /* 0x00000000009e7805 */ /* 0x000fe4000001ff00 */
[----:B------:R-:W-:Y:S02]  /*5c10*/  CS2R R154, SRZ ;  /* 0x00000000009a7805 */ /* 0x000fe4000001ff00 */
[----:B------:R-:W-:-:S02]  /*5c20*/  CS2R R162, SRZ ;  /* 0x0000000000a27805 */ /* 0x000fc4000001ff00 */
[----:B------:R-:W-:Y:S01]  /*5c30*/  CS2R R166, SRZ ;  /* 0x0000000000a67805 */ /* 0x000fe2000001ff00 */
[----:B---3--:R-:W-:Y:S01]  /*5c40*/  IMMA.16816.S8.S8 R68, R6.ROW, R15.COL, R68 ;  /* 0x0000000f06447237 */ /* 0x008fe20000405444 */
[----:B------:R-:W-:-:S15]  /*5c50*/  IMAD.MOV.U32 R6, RZ, RZ, R55 ;  /* 0x000000ffff067224 */ /* 0x000fde00078e0037 */
[----:B------:R-:W-:-:S03]  /*5c60*/  NOP ;  /* 0x0000000000007918 */ /* 0x000fc60000000000 */
[----:B------:R-:W-:Y:S01]  /*5c70*/  IMAD.MOV.U32 R37, RZ, RZ, R69 ;  /* 0x000000ffff257224 */ /* 0x000fe200078e0045 */
[----:B------:R-:W-:Y:S02]  /*5c80*/  MOV R36, R68 ;  /* 0x0000004400247202 */ /* 0x000fe40000000f00 */
[----:B--2---:R-:W-:Y:S01]  /*5c90*/  IMMA.16816.S8.S8 R68, R6.ROW, R15.COL, R72 ;  /* 0x0000000f06447237 */ /* 0x004fe20000405448 */
[----:B------:R-:W-:Y:S01]  /*5ca0*/  MOV R6, R51 ;  /* 0x0000003300067202 */ /* 0x000fe20000000f00 */
[----:B------:R-:W-:Y:S01]  /*5cb0*/  IMAD.MOV.U32 R73, RZ, RZ, R81 ;  /* 0x000000ffff497224 */ /* 0x000fe200078e0051 */
[----:B------:R-:W-:-:S13]  /*5cc0*/  MOV R72, R80 ;  /* 0x0000005000487202 */ /* 0x000fda0000000f00 */
[----:B------:R-:W-:Y:S01]  /*5cd0*/  MOV R70, RZ ;  /* 0x000000ff00467202 */ /* 0x000fe20000000f00 */
[----:B------:R-:W-:Y:S02]  /*5ce0*/  IMAD.MOV.U32 R71, RZ, RZ, RZ ;  /* 0x000000ffff477224 */ /* 0x000fe400078e00ff */
[----:B------:R-:W-:Y:S01]  /*5cf0*/  MOV R34, R69 ;  /* 0x0000004500227202 */ /* 0x000fe20000000f00 */
[----:B------:R-:W-:Y:S01]  /*5d00*/  IMAD.MOV.U32 R0, RZ, RZ, R68 ;  /* 0x000000ffff007224 */ /* 0x000fe200078e0044 */
[----:B------:R-:W-:Y:S01]  /*5d10*/  MOV R69, R77 ;  /* 0x0000004d00457202 */ /* 0x000fe20000000f00 */
[----:B------:R-:W-:-:S07]  /*5d20*/  IMAD.MOV.U32 R68, RZ, RZ, R76 ;  /* 0x000000ffff447224 */ /* 0x000fce00078e004c */
        /* <DEDUP_REMOVED lines=9> */
[----:B------:R-:W-:-:S07]  /*5dc0*/  IMAD.MOV.U32 R6, RZ, RZ, R39 ;  /* 0x000000ffff067224 */ /* 0x000fce00078e0027 */
[----:B------:R-:W-:Y:S01]  /*5dd0*/  IMMA.16816.S8.S8 R80, R6.ROW, R15.COL, R80 ;  /* 0x0000000f06507237 */ /* 0x000fe20000405450 */
[----:B------:R-:W-:Y:S01]  /*5de0*/  IMAD.MOV.U32 R6, RZ, RZ, R63 ;  /* 0x000000ffff067224 */ /* 0x000fe200078e003f */
[----:B------:R-:W-:Y:S01]  /*5df0*/  MOV R84, R96 ;  /* 0x0000006000547202 */ /* 0x000fe20000000f00 */
[----:B------:R-:W-:Y:S01]  /*5e00*/  IMAD.MOV.U32 R85, RZ, RZ, R97 ;  /* 0x000000ffff557224 */ /* 0x000fe200078e0061 */
[----:B------:R-:W-:Y:S01]  /*5e10*/  MOV R89, R101 ;  /* 0x0000006500597202 */ /* 0x000fe20000000f00 */
[----:B------:R-:W-:-:S03]  /*5e20*/  IMAD.MOV.U32 R88, RZ, RZ, R100 ;  /* 0x000000ffff587224 */ /* 0x000fc600078e0064 */
[----:B------:R-:W-:Y:S01]  /*5e30*/  MOV R78, R13 ;  /* 0x0000000d004e7202 */ /* 0x000fe20000000f00 */
[----:B------:R-:W-:Y:S01]  /*5e40*/  IMAD.MOV.U32 R13, RZ, RZ, RZ ;  /* 0x000000ffff0d7224 */ /* 0x000fe200078e00ff */
[----:B------:R-:W-:Y:S01]  /*5e50*/  IMMA.16816.S8.S8 R84, R6.ROW, R19.COL, R84 ;  /* 0x0000001306547237 */ /* 0x000fe20000405454 */
[----:B------:R-:W-:-:S05]  /*5e60*/  MOV R6, R59 ;  /* 0x0000003b00067202 */ /* 0x000fca0000000f00 */
[----:B------:R-:W-:Y:S02]  /*5e70*/  MOV R83, R12 ;  /* 0x0000000c00537202 */ /* 0x000fe40000000f00 */
[----:B------:R-:W-:Y:S01]  /*5e80*/  MOV R12, R67 ;  /* 0x00000043000c7202 */ /* 0x000fe20000000f00 */
[----:B------:R-:W-:Y:S01]  /*5e90*/  IMAD.MOV.U32 R79, RZ, RZ, R14 ;  /* 0x000000ffff4f7224 */ /* 0x000fe200078e000e */
[----:B------:R-:W-:Y:S01]  /*5ea0*/  IMMA.16816.S8.S8 R88, R6.ROW, R19.COL, R88 ;  /* 0x0000001306587237 */ /* 0x000fe20000405458 */
[----:B------:R-:W-:-:S07]  /*5eb0*/  IMAD.MOV.U32 R6, RZ, RZ, R55 ;  /* 0x000000ffff067224 */ /* 0x000fce00078e0037 */
[----:B------:R-:W-:Y:S01]  /*5ec0*/  IMMA.16816.S8.S8 R12, R12.ROW, R15.COL, R92 ;  /* 0x0000000f0c0c7237 */ /* 0x000fe2000040545c */
[----:B------:R-:W-:Y:S01]  /*5ed0*/  MOV R92, R104 ;  /* 0x00000068005c7202 */ /* 0x000fe20000000f00 */
        /* <DEDUP_REMOVED lines=27> */
[----:B------:R-:W-:Y:S01]  /*6090*/  MOV R17, RZ ;  /* 0x000000ff00117202 */ /* 0x000fe20000000f00 */
[----:B------:R-:W-:Y:S01]  /*60a0*/  IMAD.MOV.U32 R16, RZ, RZ, R67 ;  /* 0x000000ffff107224 */ /* 0x000fe200078e0043 */
[----:B------:R-:W-:Y:S01]  /*60b0*/  MOV R121, R137 ;  /* 0x0000008900797202 */ /* 0x000fe20000000f00 */
[----:B------:R-:W-:Y:S01]  /*60c0*/  IMAD.MOV.U32 R120, RZ, RZ, R136 ;  /* 0x000000ffff787224 */ /* 0x000fe200078e0088 */
[----:B------:R-:W-:Y:S01]  /*60d0*/  IMMA.16816.S8.S8 R116, R6.ROW, R23.COL, R116 ;  /* 0x0000001706747237 */ /* 0x000fe20000405474 */
[----:B------:R-:W-:Y:S02]  /*60e0*/  MOV R6, R55 ;  /* 0x0000003700067202 */ /* 0x000fe40000000f00 */
[----:B------:R-:W-:-:S05]  /*60f0*/  MOV R70, R18 ;  /* 0x0000001200467202 */ /* 0x000fca0000000f00 */
[----:B------:R-:W-:Y:S01]  /*6100*/  IMMA.16816.S8.S8 R16, R16.ROW, R19.COL, R124 ;  /* 0x0000001310107237 */ /* 0x000fe2000040547c */
[----:B------:R-:W-:Y:S01]  /*6110*/  MOV R124, R140 ;  /* 0x0000008c007c7202 */ /* 0x000fe20000000f00 */
[----:B------:R-:W-:-:S06]  /*6120*/  IMAD.MOV.U32 R125, RZ, RZ, R141 ;  /* 0x000000ffff7d7224 */ /* 0x000fcc00078e008d */
        /* <DEDUP_REMOVED lines=27> */
[----:B------:R-:W-:Y:S01]  /*62e0*/  IMAD.MOV.U32 R71, RZ, RZ, R20 ;  /* 0x000000ffff477224 */ /* 0x000fe200078e0014 */
[----:B------:R-:W-:Y:S01]  /*62f0*/  MOV R20, R67 ;  /* 0x0000004300147202 */ /* 0x000fe20000000f00 */
[----:B------:R-:W-:-:S03]  /*6300*/  IMAD.MOV.U32 R152, RZ, RZ, R172 ;  /* 0x000000ffff987224 */ /* 0x000fc600078e00ac */
[----:B------:R-:W-:Y:S01]  /*6310*/  IMMA.16816.S8.S8 R148, R6.ROW, R27.COL, R148 ;  /* 0x0000001b06947237 */ /* 0x000fe20000405494 */
[----:B------:R-:W-:-:S07]  /*6320*/  MOV R6, R51 ;  /* 0x0000003300067202 */ /* 0x000fce0000000f00 */
        /* <DEDUP_REMOVED lines=13> */
[----:B------:R-:W-:Y:S01]  /*6400*/  CS2R R178, SRZ ;  /* 0x0000000000b27805 */ /* 0x000fe2000001ff00 */
[----:B------:R-:W-:Y:S01]  /*6410*/  IMAD.MOV.U32 R176, RZ, RZ, R192 ;  /* 0x000000ffffb07224 */ /* 0x000fe200078e00c0 */
[----:B------:R-:W-:-:S04]  /*6420*/  MOV R177, R193 ;  /* 0x000000c100b17202 */ /* 0x000fc80000000f00 */
[----:B------:R-:W-:Y:S01]  /*6430*/  IMMA.16816.S8.S8 R164, R6.ROW, R27.COL, R164 ;  /* 0x0000001b06a47237 */ /* 0x000fe200004054a4 */
        /* <DEDUP_REMOVED lines=16> */
[----:B------:R-:W-:-:S02]  /*6540*/  MOV R25, RZ ;  /* 0x000000ff00197202 */ /* 0x000fc40000000f00 */
[----:B------:R-:W-:Y:S01]  /*6550*/  CS2R R190, SRZ ;  /* 0x0000000000be7805 */ /* 0x000fe2000001ff00 */
[----:B------:R-:W-:Y:S01]  /*6560*/  IMAD.MOV.U32 R24, RZ, RZ, R67 ;  /* 0x000000ffff187224 */ /* 0x000fe200078e0043 */
[----:B------:R-:W-:Y:S01]  /*6570*/  CS2R R186, SRZ ;  /* 0x0000000000ba7805 */ /* 0x000fe2000001ff00 */
[----:B------:R-:W-:Y:S01]  /*6580*/  IMAD.MOV.U32 R184, RZ, RZ, R208 ;  /* 0x000000ffffb87224 */ /* 0x000fe200078e00d0 */
[----:B------:R-:W-:Y:S01]  /*6590*/  MOV R185, R209 ;  /* 0x000000d100b97202 */ /* 0x000fe20000000f00 */
[----:B------:R-:W-:Y:S01]  /*65a0*/  IMMA.16816.S8.S8 R180, R6.ROW, R31.COL, R180 ;  /* 0x0000001f06b47237 */ /* 0x000fe200004054b4 */
[----:B------:R-:W-:-:S07]  /*65b0*/  MOV R6, R47 ;  /* 0x0000002f00067202 */ /* 0x000fce0000000f00 */
[----:B------:R-:W-:Y:S01]  /*65c0*/  IMMA.16816.S8.S8 R24, R24.ROW, R27.COL, R188 ;  /* 0x0000001b18187237 */ /* 0x000fe200004054bc */
[----:B------:R-:W-:Y:S01]  /*65d0*/  MOV R188, R212 ;  /* 0x000000d400bc7202 */ /* 0x000fe20000000f00 */
[----:B------:R-:W-:-:S06]  /*65e0*/  IMAD.MOV.U32 R189, RZ, RZ, R213 ;  /* 0x000000ffffbd7224 */ /* 0x000fcc00078e00d5 */
[----:B------:R-:W-:Y:S01]  /*65f0*/  IMMA.16816.S8.S8 R184, R6.ROW, R31.COL, R184 ;  /* 0x0000001f06b87237 */ /* 0x000fe200004054b8 */
[----:B------:R-:W-:Y:S01]  /*6600*/  IMAD.MOV.U32 R6, RZ, RZ, R43 ;  /* 0x000000ffff067224 */ /* 0x000fe200078e002b */
[----:B------:R-:W-:Y:S01]  /*6610*/  CS2R R194, SRZ ;  /* 0x0000000000c27805 */ /* 0x000fe2000001ff00 */
[----:B------:R-:W-:Y:S01]  /*6620*/  IMAD.MOV.U32 R192, RZ, RZ, R216 ;  /* 0x000000ffffc07224 */ /* 0x000fe200078e00d8 */
[----:B------:R-:W-:Y:S01]  /*6630*/  MOV R193, R217 ;  /* 0x000000d900c17202 */ /* 0x000fe20000000f00 */
[----:B------:R-:W-:-:S03]  /*6640*/  IMAD.MOV.U32 R61, RZ, RZ, RZ ;  /* 0x000000ffff3d7224 */ /* 0x000fc600078e00ff */
[-C--:B------:R-:W-:Y:S01]  /*6650*/  IMMA.16816.S8.S8 R188, R6.ROW, R31.reuse.COL, R188 ;  /* 0x0000001f06bc7237 */ /* 0x080fe200004054bc */
[----:B------:R-:W-:Y:S02]  /*6660*/  MOV R6, R39 ;  /* 0x0000002700067202 */ /* 0x000fe40000000f00 */
[----:B------:R-:W-:Y:S02]  /*6670*/  CS2R R250, SRZ ;  /* 0x0000000000fa7805 */ /* 0x000fe4000001ff00 */
[----:B------:R-:W-:Y:S01]  /*6680*/  MOV R60, R67 ;  /* 0x00000043003c7202 */ /* 0x000fe20000000f00 */
[----:B------:R-:W-:Y:S01]  /*6690*/  IMAD.MOV.U32 R29, RZ, RZ, R245 ;  /* 0x000000ffff1d7224 */ /* 0x000fe200078e00f5 */
[----:B------:R-:W-:Y:S01]  /*66a0*/  MOV R28, R244 ;  /* 0x000000f4001c7202 */ /* 0x000fe20000000f00 */
[----:B------:R-:W-:Y:S01]  /*66b0*/  IMMA.16816.S8.S8 R192, R6.ROW, R31.COL, R192 ;  /* 0x0000001f06c07237 */ /* 0x000fe200004054c0 */
[----:B------:R-:W-:Y:S01]  /*66c0*/  IMAD.MOV.U32 R6, RZ, RZ, R63 ;  /* 0x000000ffff067224 */ /* 0x000fe200078e003f */
[----:B------:R-:W-:Y:S01]  /*66d0*/  MOV R48, R55 ;  /* 0x0000003700307202 */ /* 0x000fe20000000f00 */
[----:B------:R-:W-:Y:S01]  /*66e0*/  IMAD.MOV.U32 R49, RZ, RZ, RZ ;  /* 0x000000ffff317224 */ /* 0x000fe200078e00ff */
[----:B------:R-:W-:-:S04]  /*66f0*/  CS2R R238, SRZ ;  /* 0x0000000000ee7805 */ /* 0x000fc8000001ff00 */
[----:B------:R-:W-:Y:S01]  /*6700*/  IMMA.16816.S8.S8 R60, R60.ROW, R31.COL, R248 ;  /* 0x0000001f3c3c7237 */ /* 0x000fe200004054f8 */
[----:B------:R-:W-:Y:S02]  /*6710*/  CS2R R30, SRZ ;  /* 0x00000000001e7805 */ /* 0x000fe4000001ff00 */
[----:B------:R-:W-:Y:S01]  /*6720*/  MOV R44, R51 ;  /* 0x00000033002c7202 */ /* 0x000fe20000000f00 */
[----:B------:R-:W-:Y:S01]  /*6730*/  IMAD.MOV.U32 R41, RZ, RZ, RZ ;  /* 0x000000ffff297224 */ /* 0x000fe200078e00ff */
[----:B------:R-:W-:Y:S02]  /*6740*/  MOV R40, R47 ;  /* 0x0000002f00287202 */ /* 0x000fe40000000f00 */
[----:B------:R-:W-:Y:S01]  /*6750*/  CS2R R230, SRZ ;  /* 0x0000000000e67805 */ /* 0x000fe2000001ff00 */
[----:B------:R-:W-:Y:S01]  /*6760*/  IMMA.16816.S8.S8 R28, R6.ROW, R35.COL, R28 ;  /* 0x00000023061c7237 */ /* 0x000fe2000040541c */
[----:B------:R-:W-:-:S07]  /*6770*/  MOV R6, R43 ;  /* 0x0000002b00067202 */ /* 0x000fce0000000f00 */
[-C--:B------:R-:W-:Y:S01]  /*6780*/  IMMA.16816.S8.S8 R48, R48.ROW, R35.reuse.COL, R236 ;  /* 0x0000002330307237 */ /* 0x080fe200004054ec */
[----:B------:R-:W-:Y:S01]  /*6790*/  IMAD.MOV.U32 R236, RZ, RZ, R224 ;  /* 0x000000ffffec7224 */ /* 0x000fe200078e00e0 */
[----:B------:R-:W-:Y:S01]  /*67a0*/  MOV R237, R225 ;  /* 0x000000e100ed7202 */ /* 0x000fe20000000f00 */
[----:B------:R-:W-:Y:S05]  /*67b0*/  STL [R1+0x134], R9 ;  /* 0x0001340901007387 */ /* 0x000fea0000100800 */
[----:B------:R-:W-:Y:S01]  /*67c0*/  IMMA.16816.S8.S8 R40, R40.ROW, R35.COL, R228 ;  /* 0x0000002328287237 */ /* 0x000fe200004054e4 */
[----:B------:R-:W-:Y:S01]  /*67d0*/  MOV R228, R83 ;  /* 0x0000005300e47202 */ /* 0x000fe20000000f00 */
[----:B------:R-:W-:Y:S01]  /*67e0*/  IMAD.MOV.U32 R229, RZ, RZ, R78 ;  /* 0x000000ffffe57224 */ /* 0x000fe200078e004e */
[----:B------:R-:W-:Y:S01]  /*67f0*/  STL [R1+0x130], R8 ;  /* 0x0001300801007387 */ /* 0x000fe20000100800 */
[----:B------:R-:W-:Y:S01]  /*6800*/  IMAD.MOV.U32 R213, RZ, RZ, R5 ;  /* 0x000000ffffd57224 */ /* 0x000fe200078e0005 */
[----:B------:R-:W-:Y:S01]  /*6810*/  MOV R212, R4 ;  /* 0x0000000400d47202 */ /* 0x000fe20000000f00 */
[----:B------:R-:W-:-:S02]  /*6820*/  IMAD.MOV.U32 R53, RZ, RZ, RZ ;  /* 0x000000ffff357224 */ /* 0x000fc400078e00ff */
[-C--:B------:R-:W-:Y:S01]  /*6830*/  IMMA.16816.S8.S8 R236, R6.ROW, R35.reuse.COL, R236 ;  /* 0x0000002306ec7237 */ /* 0x080fe200004054ec */
[----:B------:R-:W-:Y:S01]  /*6840*/  IMAD.MOV.U32 R6, RZ, RZ, R67 ;  /* 0x000000ffff067224 */ /* 0x000fe200078e0043 */
[----:B------:R-:W-:Y:S01]  /*6850*/  STL [R1+0x13c], R85 ;  /* 0x00013c5501007387 */ /* 0x000fe20000100800 */
[----:B------:R-:W-:Y:S02]  /*6860*/  MOV R52, R59 ;  /* 0x0000003b00347202 */ /* 0x000fe40000000f00 */
[----:B------:R-:W-:Y:S01]  /*6870*/  CS2R R242, SRZ ;  /* 0x0000000000f27805 */ /* 0x000fe2000001ff00 */
[----:B------:R-:W-:Y:S01]  /*6880*/  IMAD.MOV.U32 R45, RZ, RZ, RZ ;  /* 0x000000ffff2d7224 */ /* 0x000fe200078e00ff */
[----:B------:R-:W-:Y:S01]  /*6890*/  STL [R1+0x138], R84 ;  /* 0x0001385401007387 */ /* 0x000fe20000100800 */
[----:B------:R-:W-:Y:S01]  /*68a0*/  CS2R R234, SRZ ;  /* 0x0000000000ea7805 */ /* 0x000fe2000001ff00 */
[----:B------:R-:W-:Y:S01]  /*68b0*/  IMMA.16816.S8.S8 R228, R6.ROW, R35.COL, R228 ;  /* 0x0000002306e47237 */ /* 0x000fe200004054e4 */
[----:B------:R-:W0:Y:S01]  /*68c0*/  LDC R78, c[0x0][0x3a0] ;  /* 0x0000e800ff4e7b82 */ /* 0x000e220000000800 */
[----:B------:R-:W-:Y:S01]  /*68d0*/  STL [R1+0x144], R113 ;  /* 0x0001447101007387 */ /* 0x000fe20000100800 */
[----:B------:R-:W-:-:S03]  /*68e0*/  IMAD.MOV.U32 R6, RZ, RZ, R37 ;  /* 0x000000ffff067224 */ /* 0x000fc600078e0025 */
[----:B------:R-:W-:Y:S01]  /*68f0*/  STL [R1+0x140], R112 ;  /* 0x0001407001007387 */ /* 0x000fe20000100800 */
[----:B------:R-:W-:-:S03]  /*6900*/  MOV R5, R36 ;  /* 0x0000002400057202 */ /* 0x000fc60000000f00 */
[----:B------:R-:W-:Y:S01]  /*6910*/  STL [R1+0x14c], R141 ;  /* 0x00014c8d01007387 */ /* 0x000fe20000100800 */
[----:B------:R-:W-:-:S03]  /*6920*/  IMAD.MOV.U32 R4, RZ, RZ, R34 ;  /* 0x000000ffff047224 */ /* 0x000fc600078e0022 */
[----:B------:R-:W-:Y:S04]  /*6930*/  STL [R1+0x148], R140 ;  /* 0x0001488c01007387 */ /* 0x000fe80000100800 */
[----:B------:R2:W-:Y:S04]  /*6940*/  STL [R1+0x154], R177 ;  /* 0x000154b101007387 */ /* 0x0005e80000100800 */
        /* <DEDUP_REMOVED lines=48> */
[----:B------:R0:W-:Y:S01]  /*6c50*/  STL [R1+0xc0], R152 ;  /* 0x0000c09801007387 */ /* 0x0001e20000100800 */
[-C--:B------:R-:W-:Y:S03]  /*6c60*/  IMMA.16816.S8.S8 R52, R52.ROW, R35.reuse.COL, R240 ;  /* 0x0000002334347237 */ /* 0x080fe600004054f0 */
[----:B------:R0:W-:Y:S04]  /*6c70*/  STL [R1+0xbc], R157 ;  /* 0x0000bc9d01007387 */ /* 0x0001e80000100800 */
[----:B------:R0:W-:Y:S04]  /*6c80*/  STL [R1+0xb8], R156 ;  /* 0x0000b89c01007387 */ /* 0x0001e80000100800 */
[----:B------:R0:W-:Y:S04]  /*6c90*/  STL [R1+0xec], R161 ;  /* 0x0000eca101007387 */ /* 0x0001e80000100800 */
[----:B------:R0:W-:Y:S01]  /*6ca0*/  STL [R1+0xe8], R160 ;  /* 0x0000e8a001007387 */ /* 0x0001e20000100800 */
[----:B------:R-:W-:Y:S03]  /*6cb0*/  IMMA.16816.S8.S8 R44, R44.ROW, R35.COL, R232 ;  /* 0x000000232c2c7237 */ /* 0x000fe600004054e8 */
        /* <DEDUP_REMOVED lines=25> */
[----:B------:R1:W-:Y:S01]  /*6e50*/  STL [R1], R40 ;  /* 0x0000002801007387 */ /* 0x0003e20000100800 */
[----:B0-----:R-:W-:Y:S01]  /*6e60*/  ISETP.LE.AND P0, PT, R78, UR4, PT ;  /* 0x000000044e007c0c */ /* 0x001fe2000bf03270 */
[----:B------:R-:W-:Y:S01]  /*6e70*/  IMAD.MOV.U32 R10, RZ, RZ, R39 ;  /* 0x000000ffff0a7224 */ /* 0x000fe200078e0027 */
[----:B------:R-:W-:-:S02]  /*6e80*/  MOV R11, RZ ;  /* 0x000000ff000b7202 */ /* 0x000fc40000000f00 */
[----:B------:R-:W-:Y:S01]  /*6e90*/  CS2R R218, SRZ ;  /* 0x0000000000da7805 */ /* 0x000fe2000001ff00 */
[----:B------:R-:W-:Y:S01]  /*6ea0*/  IMAD.MOV.U32 R216, RZ, RZ, R220 ;  /* 0x000000ffffd87224 */ /* 0x000fe200078e00dc */
[----:B------:R-:W-:Y:S02]  /*6eb0*/  MOV R217, R221 ;  /* 0x000000dd00d97202 */ /* 0x000fe40000000f00 */
[----:B------:R-:W-:Y:S01]  /*6ec0*/  IADD3 R3, P1, PT, R3, 0x40, RZ ;  /* 0x0000004003037810 */ /* 0x000fe20007f3e0ff */
[----:B------:R-:W-:Y:S01]  /*6ed0*/  IMAD.MOV.U32 R249, RZ, RZ, R79 ;  /* 0x000000fffff97224 */ /* 0x000fe200078e004f */
[----:B------:R-:W-:-:S03]  /*6ee0*/  MOV R248, R74 ;  /* 0x0000004a00f87202 */ /* 0x000fc60000000f00 */
[----:B------:R-:W-:Y:S01]  /*6ef0*/  IMMA.16816.S8.S8 R216, R10.ROW, R35.COL, R216 ;  /* 0x000000230ad87237 */ /* 0x000fe200004054d8 */
[----:B------:R-:W-:Y:S01]  /*6f00*/  IADD3.X R2, PT, PT, RZ, R2, RZ, P1, !PT ;  /* 0x00000002ff027210 */ /* 0x000fe20000ffe4ff */
[----:B------:R-:W-:Y:S01]  /*6f10*/  IMAD.MOV.U32 R245, RZ, RZ, R75 ;  /* 0x000000fffff57224 */ /* 0x000fe200078e004b */
        /* <DEDUP_REMOVED lines=13> */
[----:B--2---:R-:W-:Y:S01]  /*6ff0*/  IMAD.MOV.U32 R177, RZ, RZ, R206 ;  /* 0x000000ffffb17224 */ /* 0x004fe200078e00ce */
[----:B---3--:R-:W-:Y:S01]  /*7000*/  MOV R176, R203 ;  /* 0x000000cb00b07202 */ /* 0x008fe20000000f00 */
[----:B------:R-:W-:Y:S01]  /*7010*/  IMAD.MOV.U32 R141, RZ, RZ, R202 ;  /* 0x000000ffff8d7224 */ /* 0x000fe200078e00ca */
[----:B------:R-:W-:Y:S01]  /*7020*/  MOV R140, R199 ;  /* 0x000000c7008c7202 */ /* 0x000fe20000000f00 */
[----:B------:R-:W-:Y:S01]  /*7030*/  IMAD.MOV.U32 R85, RZ, RZ, R198 ;  /* 0x000000ffff557224 */ /* 0x000fe200078e00c6 */
[----:B------:R-:W-:Y:S01]  /*7040*/  MOV R84, R66 ;  /* 0x0000004200547202 */ /* 0x000fe20000000f00 */
[----:B------:R-:W-:Y:S01]  /*7050*/  IMAD.MOV.U32 R113, RZ, RZ, R65 ;  /* 0x000000ffff717224 */ /* 0x000fe200078e0041 */
[----:B------:R-:W-:Y:S01]  /*7060*/  MOV R112, R64 ;  /* 0x0000004000707202 */ /* 0x000fe20000000f00 */
[----:B----4-:R-:W-:Y:S01]  /*7070*/  IMAD.MOV.U32 R29, RZ, RZ, R58 ;  /* 0x000000ffff1d7224 */ /* 0x010fe200078e003a */
[----:B-1----:R-:W-:Y:S01]  /*7080*/  MOV R28, R57 ;  /* 0x00000039001c7202 */ /* 0x002fe20000000f00 */
[----:B------:R-:W-:Y:S01]  /*7090*/  IMAD.MOV.U32 R205, RZ, RZ, R56 ;  /* 0x000000ffffcd7224 */ /* 0x000fe200078e0038 */
[----:B------:R-:W-:Y:S01]  /*70a0*/  MOV R204, R38 ;  /* 0x0000002600cc7202 */ /* 0x000fe20000000f00 */
[----:B------:R-:W-:Y:S01]  /*70b0*/  IMAD.MOV.U32 R208, RZ, RZ, R72 ;  /* 0x000000ffffd07224 */ /* 0x000fe200078e0048 */
[----:B------:R-:W-:Y:S01]  /*70c0*/  MOV R209, R73 ;  /* 0x0000004900d17202 */ /* 0x000fe20000000f00 */
[----:B------:R-:W-:Y:S06]  /*70d0*/  @!P0 BRA `(.L_x_1) ;  /* 0xffffff9800788947 */ /* 0x000fec000383ffff */
.L_x_0:
[----:B------:R-:W2:Y:S01]  /*70e0*/  LDL.LU R15, [R1+0x148] ;  /* 0x00014800010f7983 */ /* 0x000ea20000300800 */
[----:B------:R-:W0:Y:S01]  /*70f0*/  LDC R46, c[0x0][0x39c] ;  /* 0x0000e700ff2e7b82 */ /* 0x000e220000000800 */
[----:B------:R-:W1:Y:S02]  /*7100*/  LDCU.64 UR4, c[0x0][0x390] ;  /* 0x00007200ff0477ac */ /* 0x000e640008000a00 */
[----:B------:R-:W4:Y:S04]  /*7110*/  LDL.LU R7, [R1+0xac] ;  /* 0x0000ac0001077983 */ /* 0x000f280000300800 */
[----:B------:R-:W3:Y:S04]  /*7120*/  LDL.LU R5, [R1+0x140] ;  /* 0x0001400001057983 */ /* 0x000ee80000300800 */
        /* <DEDUP_REMOVED lines=11> */
[----:B------:R-:W3:Y:S01]  /*71e0*/  LDL.LU R36, [R1+0xdc] ;  /* 0x0000dc0001247983 */ /* 0x000ee20000300800 */
[----:B------:R-:W1:Y:S01]  /*71f0*/  S2R R4, SR_TID.X ;  /* 0x0000000000047919 */ /* 0x000e620000002100 */
[----:B------:R-:W1:Y:S01]  /*7200*/  S2R R2, SR_CTAID.Y ;  /* 0x0000000000027919 */ /* 0x000e620000002600 */
[----:B------:R-:W4:Y:S01]  /*7210*/  S2R R40, SR_TID.X ;  /* 0x0000000000287919 */ /* 0x000f220000002100 */
[----:B0-----:R-:W-:Y:S01]  /*7220*/  SHF.R.S32.HI R3, RZ, 0x1f, R46 ;  /* 0x0000001fff037819 */ /* 0x001fe2000001142e */
[----:B------:R-:W3:Y:S04]  /*7230*/  LDL.LU R35, [R1+0xa0] ;  /* 0x0000a00001237983 */ /* 0x000ee80000300800 */
[----:B------:R-:W3:Y:S04]  /*7240*/  LDL.LU R10, [R1] ;  /* 0x00000000010a7983 */ /* 0x000ee80000300800 */
[----:B------:R-:W3:Y:S04]  /*7250*/  LDL.LU R34, [R1+0x154] ;  /* 0x0001540001227983 */ /* 0x000ee80000300800 */
[----:B------:R-:W3:Y:S04]  /*7260*/  LDL.LU R30, [R1+0x10] ;  /* 0x00001000011e7983 */ /* 0x000ee80000300800 */
[----:B------:R-:W3:Y:S04]  /*7270*/  LDL.LU R27, [R1+0x8c] ;  /* 0x00008c00011b7983 */ /* 0x000ee80000300800 */
[----:B------:R-:W3:Y:S01]  /*7280*/  LDL.LU R31, [R1+0x15c] ;  /* 0x00015c00011f7983 */ /* 0x000ee20000300800 */
[----:B-1----:R-:W-:-:S03]  /*7290*/  SHF.L.U32 R2, R2, 0x7, RZ ;  /* 0x0000000702027819 */ /* 0x002fc600000006ff */
        /* <DEDUP_REMOVED lines=12> */
[----:B--2---:R-:W-:Y:S01]  /*7360*/  MOV R17, R15 ;  /* 0x0000000f00117202 */ /* 0x004fe20000000f00 */
[----:B----4-:R-:W-:Y:S01]  /*7370*/  IMAD.MOV.U32 R16, RZ, RZ, R7 ;  /* 0x000000ffff107224 */ /* 0x010fe200078e0007 */
[----:B------:R-:W-:-:S02]  /*7380*/  SHF.R.U64 R7, R40, 0x2, RZ ;  /* 0x0000000228077819 */ /* 0x000fc400000012ff */
[----:B------:R-:W-:Y:S01]  /*7390*/  MOV R55, R17 ;  /* 0x0000001100377202 */ /* 0x000fe20000000f00 */
[----:B------:R-:W-:Y:S01]  /*73a0*/  IMAD.MOV.U32 R47, RZ, RZ, R16 ;  /* 0x000000ffff2f7224 */ /* 0x000fe200078e0010 */
[----:B---3--:R-:W-:Y:S01]  /*73b0*/  MOV R15, R5 ;  /* 0x00000005000f7202 */ /* 0x008fe20000000f00 */
[----:B------:R-:W-:Y:S01]  /*73c0*/  IMAD.SHL.U32 R5, R4, 0x2, RZ ;  /* 0x0000000204057824 */ /* 0x000fe200078e00ff */
[----:B------:R-:W-:Y:S01]  /*73d0*/  LOP3.LUT R7, R7, 0x7, RZ, 0xc0, !PT ;  /* 0x0000000707077812 */ /* 0x000fe200078ec0ff */
[----:B------:R-:W-:Y:S01]  /*73e0*/  IMAD R4, R46, UR8, RZ ;  /* 0x000000082e047c24 */ /* 0x000fe2000f8e02ff */
[----:B------:R-:W-:Y:S02]  /*73f0*/  MOV R56, R15 ;  /* 0x0000000f00387202 */ /* 0x000fe40000000f00 */
[----:B------:R-:W-:Y:S01]  /*7400*/  LOP3.LUT R2, R2, 0x6, R5, 0xf8, !PT ;  /* 0x0000000602027812 */ /* 0x000fe200078ef805 */
[----:B------:R-:W-:Y:S01]  /*7410*/  IMAD.MOV.U32 R44, RZ, RZ, R12 ;  /* 0x000000ffff2c7224 */ /* 0x000fe200078e000c */
[----:B------:R-:W-:-:S02]  /*7420*/  LOP3.LUT R7, R7, 0x3c0, R40, 0xf8, !PT ;  /* 0x000003c007077812 */ /* 0x000fc400078ef828 */
[----:B------:R-:W-:Y:S02]  /*7430*/  LOP3.LUT R5, R2, 0x40, R5, 0xf8, !PT ;  /* 0x0000004002057812 */ /* 0x000fe400078ef805 */
[----:B------:R-:W-:Y:S02]  /*7440*/  MOV R60, R11 ;  /* 0x0000000b003c7202 */ /* 0x000fe40000000f00 */
[----:B------:R-:W-:Y:S01]  /*7450*/  LEA R4, P0, R4, R5, 0x8 ;  /* 0x0000000504047211 */ /* 0x000fe200078040ff */
[----:B------:R-:W-:-:S04]  /*7460*/  IMAD.MOV.U32 R48, RZ, RZ, R14 ;  /* 0x000000ffff307224 */ /* 0x000fc800078e000e */
[----:B------:R-:W-:Y:S02]  /*7470*/  IMAD.X R5, RZ, RZ, RZ, P0 ;  /* 0x000000ffff057224 */ /* 0x000fe400000e06ff */
[----:B------:R-:W-:-:S04]  /*7480*/  IMAD.WIDE.U32 R4, R7, R46, R4 ;  /* 0x0000002e07047225 */ /* 0x000fc800078e0004 */
[----:B------:R-:W-:Y:S01]  /*7490*/  IMAD R3, R3, R7, R5 ;  /* 0x0000000703037224 */ /* 0x000fe200078e0205 */
[C---:B------:R-:W-:Y:S01]  /*74a0*/  LEA R2, P0, R4.reuse, UR4, 0x2 ;  /* 0x0000000404027c11 */ /* 0x040fe2000f8010ff */
[----:B------:R-:W0:Y:S01]  /*74b0*/  LDCU UR4, c[0x0][0x3a4] ;  /* 0x00007480ff0477ac */ /* 0x000e220008000800 */
[----:B------:R-:W-:Y:S02]  /*74c0*/  MOV R59, R8 ;  /* 0x00000008003b7202 */ /* 0x000fe40000000f00 */
[----:B------:R-:W-:Y:S01]  /*74d0*/  LEA.HI.X R3, R4, UR5, R3, 0x2, P0 ;  /* 0x0000000504037c11 */ /* 0x000fe200080f1403 */
[----:B------:R-:W1:Y:S01]  /*74e0*/  LDCU UR5, c[0x0][0x3a8] ;  /* 0x00007500ff0577ac */ /* 0x000e620008000800 */
[----:B------:R-:W-:-:S03]  /*74f0*/  MOV R42, R39 ;  /* 0x00000027002a7202 */ /* 0x000fc60000000f00 */
[----:B------:R-:W1:Y:S01]  /*7500*/  LDG.E.64 R14, desc[UR6][R2.64+0x60] ;  /* 0x00006006020e7981 */ /* 0x000e62000c1e1b00 */
[----:B------:R-:W-:-:S03]  /*7510*/  IMAD.MOV.U32 R41, RZ, RZ, R38 ;  /* 0x000000ffff297224 */ /* 0x000fc600078e0026 */
[----:B------:R-:W2:Y:S01]  /*7520*/  LDG.E.64 R4, desc[UR6][R2.64] ;  /* 0x0000000602047981 */ /* 0x000ea2000c1e1b00 */
[----:B------:R-:W-:Y:S01]  /*7530*/  MOV R40, R37 ;  /* 0x0000002500287202 */ /* 0x000fe20000000f00 */
[----:B------:R-:W-:Y:S02]  /*7540*/  IMAD.MOV.U32 R37, RZ, RZ, R9 ;  /* 0x000000ffff257224 */ /* 0x000fe400078e0009 */
[----:B------:R-:W3:Y:S01]  /*7550*/  LDG.E.64 R16, desc[UR6][R2.64+0x80] ;  /* 0x0000800602107981 */ /* 0x000ee2000c1e1b00 */
[----:B------:R-:W-:Y:S01]  /*7560*/  IMAD.MOV.U32 R38, RZ, RZ, R36 ;  /* 0x000000ffff267224 */ /* 0x000fe200078e0024 */
[----:B------:R-:W-:Y:S02]  /*7570*/  MOV R36, R13 ;  /* 0x0000000d00247202 */ /* 0x000fe40000000f00 */
[----:B------:R-:W4:Y:S04]  /*7580*/  LDG.E.64 R8, desc[UR6][R2.64+0x20] ;  /* 0x0000200602087981 */ /* 0x000f28000c1e1b00 */
[----:B------:R-:W2:Y:S01]  /*7590*/  LDG.E.64 R12, desc[UR6][R2.64+0x40] ;  /* 0x00004006020c7981 */ /* 0x000ea2000c1e1b00 */
[----:B0-----:R-:W-:-:S02]  /*75a0*/  IMAD R11, R212, UR4, RZ ;  /* 0x00000004d40b7c24 */ /* 0x001fc4000f8e02ff */
[----:B------:R-:W-:Y:S01]  /*75b0*/  IMAD.MOV.U32 R50, RZ, RZ, R34 ;  /* 0x000000ffff327224 */ /* 0x000fe200078e0022 */
[----:B------:R-:W-:Y:S02]  /*75c0*/  MOV R39, R35 ;  /* 0x0000002300277202 */ /* 0x000fe40000000f00 */
[----:B------:R-:W-:Y:S01]  /*75d0*/  MOV R45, R31 ;  /* 0x0000001f002d7202 */ /* 0x000fe20000000f00 */
[----:B------:R-:W-:Y:S01]  /*75e0*/  IMAD.MOV.U32 R51, RZ, RZ, R26 ;  /* 0x000000ffff337224 */ /* 0x000fe200078e001a */
[----:B------:R-:W-:Y:S02]  /*75f0*/  MOV R34, R0 ;  /* 0x0000000000227202 */ /* 0x000fe40000000f00 */
[----:B------:R-:W-:Y:S01]  /*7600*/  MOV R52, R21 ;  /* 0x0000001500347202 */ /* 0x000fe20000000f00 */
[----:B------:R-:W-:Y:S01]  /*7610*/  IMAD.MOV.U32 R49, RZ, RZ, R20 ;  /* 0x000000ffff317224 */ /* 0x000fe200078e0014 */
[----:B------:R-:W-:Y:S02]  /*7620*/  MOV R26, R25 ;  /* 0x00000019001a7202 */ /* 0x000fe40000000f00 */
[----:B------:R-:W-:Y:S01]  /*7630*/  MOV R54, R19 ;  /* 0x0000001300367202 */ /* 0x000fe20000000f00 */
[----:B------:R-:W-:Y:S01]  /*7640*/  IMAD.MOV.U32 R53, RZ, RZ, R18 ;  /* 0x000000ffff357224 */ /* 0x000fe200078e0012 */
[----:B------:R-:W3:Y:S01]  /*7650*/  LDG.E.64 R20, desc[UR6][R2.64+0xc0] ;  /* 0x0000c00602147981 */ /* 0x000ee2000c1e1b00 */
[----:B------:R-:W-:-:S02]  /*7660*/  IMAD R7, R248, UR4, RZ ;  /* 0x00000004f8077c24 */ /* 0x000fc4000f8e02ff */
[----:B------:R-:W-:Y:S01]  /*7670*/  IMAD.MOV.U32 R35, RZ, RZ, R6 ;  /* 0x000000ffff237224 */ /* 0x000fe200078e0006 */
[----:B------:R-:W3:Y:S01]  /*7680*/  LDG.E.64 R18, desc[UR6][R2.64+0xa0] ;  /* 0x0000a00602127981 */ /* 0x000ee2000c1e1b00 */
[----:B------:R-:W-:Y:S02]  /*7690*/  IMAD.MOV.U32 R31, RZ, RZ, R22 ;  /* 0x000000ffff1f7224 */ /* 0x000fe400078e0016 */
[----:B------:R-:W-:Y:S01]  /*76a0*/  IMAD.MOV.U32 R25, RZ, RZ, R24 ;  /* 0x000000ffff197224 */ /* 0x000fe200078e0018 */
[----:B------:R-:W-:Y:S02]  /*76b0*/  MOV R24, R23 ;  /* 0x0000001700187202 */ /* 0x000fe40000000f00 */
[----:B------:R-:W3:Y:S01]  /*76c0*/  LDG.E.64 R22, desc[UR6][R2.64+0xe0] ;  /* 0x0000e00602167981 */ /* 0x000ee2000c1e1b00 */
[----:B-1----:R-:W-:Y:S02]  /*76d0*/  IMAD R15, R15, UR5, RZ ;  /* 0x000000050f0f7c24 */ /* 0x002fe4000f8e02ff */
[----:B--2---:R-:W-:-:S04]  /*76e0*/  IMAD R13, R13, UR5, RZ ;  /* 0x000000050d0d7c24 */ /* 0x004fc8000f8e02ff */
[----:B------:R-:W-:Y:S02]  /*76f0*/  IMAD R13, R58, UR4, R13 ;  /* 0x000000043a0d7c24 */ /* 0x000fe4000f8e020d */
[----:B------:R-:W-:Y:S01]  /*7700*/  IMAD.MOV.U32 R58, RZ, RZ, R57 ;  /* 0x000000ffff3a7224 */ /* 0x000fe200078e0039 */
[----:B------:R-:W-:Y:S01]  /*7710*/  MOV R57, R56 ;  /* 0x0000003800397202 */ /* 0x000fe20000000f00 */
[----:B------:R-:W-:Y:S01]  /*7720*/  IMAD.MOV.U32 R56, RZ, RZ, R55 ;  /* 0x000000ffff387224 */ /* 0x000fe200078e0037 */
[----:B------:R-:W-:Y:S01]  /*7730*/  MOV R55, R54 ;  /* 0x0000003600377202 */ /* 0x000fe20000000f00 */
[----:B------:R-:W-:Y:S01]  /*7740*/  IMAD.MOV.U32 R54, RZ, RZ, R53 ;  /* 0x000000ffff367224 */ /* 0x000fe200078e0035 */
[----:B------:R-:W-:Y:S01]  /*7750*/  MOV R53, R51 ;  /* 0x0000003300357202 */ /* 0x000fe20000000f00 */
[----:B----4-:R-:W-:Y:S02]  /*7760*/  IMAD R8, R8, UR5, R11 ;  /* 0x0000000508087c24 */ /* 0x010fe4000f8e020b */
[----:B------:R-:W-:Y:S01]  /*7770*/  IMAD.MOV.U32 R51, RZ, RZ, R50 ;  /* 0x000000ffff337224 */ /* 0x000fe200078e0032 */
[----:B------:R-:W-:Y:S01]  /*7780*/  MOV R50, R45 ;  /* 0x0000002d00327202 */ /* 0x000fe20000000f00 */
[----:B------:R-:W-:Y:S01]  /*7790*/  IMAD R11, R59, UR4, RZ ;  /* 0x000000043b0b7c24 */ /* 0x000fe2000f8e02ff */
[----:B------:R-:W-:Y:S01]  /*77a0*/  MOV R59, R56 ;  /* 0x00000038003b7202 */ /* 0x000fe20000000f00 */
[----:B------:R-:W2:Y:S01]  /*77b0*/  LDL.LU R45, [R1+0xfc] ;  /* 0x0000fc00012d7983 */ /* 0x000ea20000300800 */
[----:B------:R-:W-:-:S02]  /*77c0*/  IMAD R15, R58, UR4, R15 ;  /* 0x000000043a0f7c24 */ /* 0x000fc4000f8e020f */
[----:B------:R-:W-:Y:S02]  /*77d0*/  IMAD.MOV.U32 R56, RZ, RZ, R53 ;  /* 0x000000ffff387224 */ /* 0x000fe400078e0035 */
[----:B------:R-:W-:Y:S01]  /*77e0*/  IMAD.MOV.U32 R58, RZ, RZ, R55 ;  /* 0x000000ffff3a7224 */ /* 0x000fe200078e0037 */
[----:B------:R-:W4:Y:S01]  /*77f0*/  LDL.LU R53, [R1+0x18] ;  /* 0x0000180001357983 */ /* 0x000f220000300800 */
[----:B------:R-:W-:-:S03]  /*7800*/  MOV R55, R51 ;  /* 0x0000003300377202 */ /* 0x000fc60000000f00 */
[----:B------:R-:W2:Y:S01]  /*7810*/  LDL.LU R51, [R1+0x128] ;  /* 0x0001280001337983 */ /* 0x000ea20000300800 */
[----:B------:R-:W-:Y:S02]  /*7820*/  IMAD R4, R4, UR5, R7 ;  /* 0x0000000504047c24 */ /* 0x000fe4000f8e0207 */
[----:B------:R-:W-:Y:S02]  /*7830*/  IMAD R7, R60, UR4, RZ ;  /* 0x000000043c077c24 */ /* 0x000fe4000f8e02ff */
[----:B------:R-:W-:Y:S01]  /*7840*/  IMAD.MOV.U32 R60, RZ, RZ, R57 ;  /* 0x000000ffff3c7224 */ /* 0x000fe200078e0039 */
[----:B------:R-:W-:Y:S01]  /*7850*/  MOV R57, R54 ;  /* 0x0000003600397202 */ /* 0x000fe20000000f00 */
[----:B---3--:R-:W-:Y:S02]  /*7860*/  IMAD R17, R17, UR5, RZ ;  /* 0x0000000511117c24 */ /* 0x008fe4000f8e02ff */
[----:B------:R-:W-:Y:S02]  /*7870*/  IMAD.MOV.U32 R54, RZ, RZ, R50 ;  /* 0x000000ffff367224 */ /* 0x000fe400078e0032 */
[----:B------:R-:W-:-:S02]  /*7880*/  IMAD R17, R58, UR4, R17 ;  /* 0x000000043a117c24 */ /* 0x000fc4000f8e0211 */
[----:B------:R-:W-:Y:S01]  /*7890*/  IMAD.MOV.U32 R58, RZ, RZ, R57 ;  /* 0x000000ffff3a7224 */ /* 0x000fe200078e0039 */
[----:B------:R-:W-:Y:S01]  /*78a0*/  MOV R57, R56 ;  /* 0x0000003800397202 */ /* 0x000fe20000000f00 */
[----:B------:R-:W-:Y:S01]  /*78b0*/  IMAD.MOV.U32 R56, RZ, RZ, R55 ;  /* 0x000000ffff387224 */ /* 0x000fe200078e0037 */
[----:B------:R-:W-:Y:S02]  /*78c0*/  MOV R55, R54 ;  /* 0x0000003600377202 */ /* 0x000fe40000000f00 */
[----:B------:R-:W-:Y:S02]  /*78d0*/  MOV R50, R43 ;  /* 0x0000002b00327202 */ /* 0x000fe40000000f00 */
[----:B------:R-:W3:Y:S01]  /*78e0*/  LDL.LU R43, [R1+0x12c] ;  /* 0x00012c00012b7983 */ /* 0x000ee20000300800 */
[----:B----4-:R-:W-:Y:S01]  /*78f0*/  IMAD.MOV.U32 R54, RZ, RZ, R53 ;  /* 0x000000ffff367224 */ /* 0x010fe200078e0035 */
[----:B------:R-:W-:Y:S01]  /*7900*/  MOV R53, R52 ;  /* 0x0000003400357202 */ /* 0x000fe20000000f00 */
[----:B--2---:R-:W-:Y:S01]  /*7910*/  IMAD.MOV.U32 R52, RZ, RZ, R51 ;  /* 0x000000ffff347224 */ /* 0x004fe200078e0033 */
[----:B------:R-:W-:Y:S01]  /*7920*/  MOV R51, R49 ;  /* 0x0000003100337202 */ /* 0x000fe20000000f00 */
[----:B------:R-:W-:Y:S01]  /*7930*/  IMAD.MOV.U32 R49, RZ, RZ, R48 ;  /* 0x000000ffff317224 */ /* 0x000fe200078e0030 */
[----:B------:R-:W-:Y:S01]  /*7940*/  MOV R48, R44 ;  /* 0x0000002c00307202 */ /* 0x000fe20000000f00 */
[----:B------:R-:W-:Y:S01]  /*7950*/  IMAD.MOV.U32 R44, RZ, RZ, R37 ;  /* 0x000000ffff2c7224 */ /* 0x000fe200078e0025 */
[----:B------:R-:W-:Y:S01]  /*7960*/  MOV R37, R35 ;  /* 0x0000002300257202 */ /* 0x000fe20000000f00 */
[----:B------:R-:W-:-:S02]  /*7970*/  IMAD.MOV.U32 R35, RZ, RZ, R34 ;  /* 0x000000ffff237224 */ /* 0x000fc400078e0022 */
[----:B------:R-:W2:Y:S01]  /*7980*/  LDL.LU R34, [R1+0xd0] ;  /* 0x0000d00001227983 */ /* 0x000ea20000300800 */
[----:B------:R-:W-:Y:S02]  /*7990*/  IMAD R19, R19, UR5, RZ ;  /* 0x0000000513137c24 */ /* 0x000fe4000f8e02ff */
[----:B------:R-:W-:Y:S02]  /*79a0*/  IMAD R14, R14, UR5, R11 ;  /* 0x000000050e0e7c24 */ /* 0x000fe4000f8e020b */
[----:B------:R-:W-:Y:S01]  /*79b0*/  IMAD R11, R59, UR4, RZ ;  /* 0x000000043b0b7c24 */ /* 0x000fe2000f8e02ff */
[----:B------:R-:W-:Y:S01]  /*79c0*/  MOV R59, R57 ;  /* 0x00000039003b7202 */ /* 0x000fe20000000f00 */
[----:B------:R-:W-:Y:S01]  /*79d0*/  IMAD R19, R58, UR4, R19 ;  /* 0x000000043a137c24 */ /* 0x000fe2000f8e0213 */
[----:B------:R-:W-:Y:S01]  /*79e0*/  MOV R57, R55 ;  /* 0x0000003700397202 */ /* 0x000fe20000000f00 */
[----:B------:R-:W-:Y:S01]  /*79f0*/  IMAD.MOV.U32 R58, RZ, RZ, R56 ;  /* 0x000000ffff3a7224 */ /* 0x000fe200078e0038 */
[----:B------:R-:W-:Y:S01]  /*7a00*/  MOV R55, R52 ;  /* 0x0000003400377202 */ /* 0x000fe20000000f00 */
[----:B------:R-:W-:-:S02]  /*7a10*/  IMAD.MOV.U32 R56, RZ, RZ, R53 ;  /* 0x000000ffff387224 */ /* 0x000fc400078e0035 */
[----:B------:R-:W-:Y:S01]  /*7a20*/  IMAD.MOV.U32 R53, RZ, RZ, R51 ;  /* 0x000000ffff357224 */ /* 0x000fe200078e0033 */
[----:B------:R-:W-:Y:S01]  /*7a30*/  MOV R51, R49 ;  /* 0x0000003100337202 */ /* 0x000fe20000000f00 */
[----:B------:R-:W-:Y:S01]  /*7a40*/  IMAD.MOV.U32 R52, RZ, RZ, R48 ;  /* 0x000000ffff347224 */ /* 0x000fe200078e0030 */
[----:B------:R-:W-:Y:S01]  /*7a50*/  MOV R49, R44 ;  /* 0x0000002c00317202 */ /* 0x000fe20000000f00 */
[----:B------:R-:W-:Y:S01]  /*7a60*/  IMAD.MOV.U32 R48, RZ, RZ, R37 ;  /* 0x000000ffff307224 */ /* 0x000fe200078e0025 */
[----:B------:R-:W-:Y:S02]  /*7a70*/  MOV R44, R35 ;  /* 0x00000023002c7202 */ /* 0x000fe40000000f00 */
[----:B------:R-:W-:Y:S01]  /*7a80*/  MOV R35, R31 ;  /* 0x0000001f00237202 */ /* 0x000fe20000000f00 */
[----:B--2---:R-:W-:Y:S02]  /*7a90*/  IMAD.MOV.U32 R37, RZ, RZ, R34 ;  /* 0x000000ffff257224 */ /* 0x004fe400078e0022 */
[----:B------:R-:W2:Y:S04]  /*7aa0*/  LDL.LU R34, [R1+0x98] ;  /* 0x0000980001227983 */ /* 0x000ea80000300800 */
[----:B------:R-:W4:Y:S01]  /*7ab0*/  LDL.LU R31, [R1+0x34] ;  /* 0x00003400011f7983 */ /* 0x000f220000300800 */
[----:B------:R-:W-:-:S02]  /*7ac0*/  IMAD R12, R12, UR5, R7 ;  /* 0x000000050c0c7c24 */ /* 0x000fc4000f8e0207 */
[----:B------:R-:W-:Y:S02]  /*7ad0*/  IMAD R7, R60, UR4, RZ ;  /* 0x000000043c077c24 */ /* 0x000fe4000f8e02ff */
[----:B------:R-:W-:Y:S01]  /*7ae0*/  IMAD R21, R21, UR5, RZ ;  /* 0x0000000515157c24 */ /* 0x000fe2000f8e02ff */
[----:B------:R-:W3:Y:S03]  /*7af0*/  LDL.LU R60, [R1+0x150] ;  /* 0x00015000013c7983 */ /* 0x000ee60000300800 */
[----:B------:R-:W-:Y:S02]  /*7b00*/  IMAD R21, R58, UR4, R21 ;  /* 0x000000043a157c24 */ /* 0x000fe4000f8e0215 */
        /* <DEDUP_REMOVED lines=9> */
[----:B----4-:R-:W-:Y:S01]  /*7ba0*/  MOV R34, R31 ;  /* 0x0000001f00227202 */ /* 0x010fe20000000f00 */
        /* <DEDUP_REMOVED lines=8> */
[----:B------:R-:W-:Y:S02]  /*7c30*/  IMAD R6, R9, UR5, RZ ;  /* 0x0000000509067c24 */ /* 0x000fe4000f8e02ff */
[----:B------:R-:W-:Y:S02]  /*7c40*/  IMAD R23, R23, UR5, RZ ;  /* 0x0000000517177c24 */ /* 0x000fe4000f8e02ff */
[----:B------:R-:W-:Y:S01]  /*7c50*/  IMAD R18, R18, UR5, R11 ;  /* 0x0000000512127c24 */ /* 0x000fe2000f8e020b */
[----:B------:R-:W-:Y:S01]  /*7c60*/  STG.E.64 desc[UR6][R2.64+0x40], R12 ;  /* 0x0000400c02007986 */ /* 0x000fe2000c101b06 */
[----:B------:R-:W-:-:S02]  /*7c70*/  IMAD R5, R249, UR4, R0 ;  /* 0x00000004f9057c24 */ /* 0x000fc4000f8e0200 */
[----:B------:R-:W-:Y:S01]  /*7c80*/  IMAD R7, R59, UR4, RZ ;  /* 0x000000043b077c24 */ /* 0x000fe2000f8e02ff */
[----:B------:R-:W-:Y:S04]  /*7c90*/  STG.E.64 desc[UR6][R2.64+0x60], R14 ;  /* 0x0000600e02007986 */ /* 0x000fe8000c101b06 */
[----:B------:R3:W-:Y:S01]  /*7ca0*/  STG.E.64 desc[UR6][R2.64], R4 ;  /* 0x0000000402007986 */ /* 0x0007e2000c101b06 */
[----:B------:R-:W-:Y:S02]  /*7cb0*/  IMAD R9, R213, UR4, R6 ;  /* 0x00000004d5097c24 */ /* 0x000fe4000f8e0206 */
[----:B------:R-:W-:Y:S01]  /*7cc0*/  IMAD R22, R22, UR5, R7 ;  /* 0x0000000516167c24 */ /* 0x000fe2000f8e0207 */
[----:B------:R-:W4:Y:S01]  /*7cd0*/  LDL.LU R66, [R1+0x64] ;  /* 0x0000640001427983 */ /* 0x000f220000300800 */
[----:B------:R-:W-:-:S02]  /*7ce0*/  IMAD R23, R58, UR4, R23 ;  /* 0x000000043a177c24 */ /* 0x000fc4000f8e0217 */
[----:B---3--:R-:W-:-:S04]  /*7cf0*/  IMAD R5, R60, UR4, RZ ;  /* 0x000000043c057c24 */ /* 0x008fc8000f8e02ff */
[----:B------:R-:W-:Y:S02]  /*7d00*/  IMAD R20, R20, UR5, R5 ;  /* 0x0000000514147c24 */ /* 0x000fe4000f8e0205 */
[----:B------:R-:W-:Y:S01]  /*7d10*/  IMAD.WIDE R4, R46, 0x20, R2 ;  /* 0x000000202e047825 */ /* 0x000fe200078e0202 */
[----:B------:R0:W-:Y:S04]  /*7d20*/  STG.E.64 desc[UR6][R2.64+0x20], R8 ;  /* 0x0000200802007986 */ /* 0x0001e8000c101b06 */
[----:B------:R1:W-:Y:S04]  /*7d30*/  STG.E.64 desc[UR6][R2.64+0x80], R16 ;  /* 0x0000801002007986 */ /* 0x0003e8000c101b06 */
[----:B------:R-:W-:Y:S04]  /*7d40*/  STG.E.64 desc[UR6][R2.64+0xa0], R18 ;  /* 0x0000a01202007986 */ /* 0x000fe8000c101b06 */
[----:B------:R-:W-:Y:S04]  /*7d50*/  STG.E.64 desc[UR6][R2.64+0xc0], R20 ;  /* 0x0000c01402007986 */ /* 0x000fe8000c101b06 */
[----:B------:R-:W-:Y:S04]  /*7d60*/  STG.E.64 desc[UR6][R2.64+0xe0], R22 ;  /* 0x0000e01602007986 */ /* 0x000fe8000c101b06 */
[----:B------:R-:W3:Y:S01]  /*7d70*/  LDG.E.64 R14, desc[UR6][R4.64+0x40] ;  /* 0x00004006040e7981 */ /* 0x000ee2000c1e1b00 */
[----:B------:R-:W-:Y:S01]  /*7d80*/  MOV R58, R25 ;  /* 0x00000019003a7202 */ /* 0x000fe20000000f00 */
[----:B------:R-:W-:Y:S01]  /*7d90*/  IMAD.MOV.U32 R61, RZ, RZ, R48 ;  /* 0x000000ffff3d7224 */ /* 0x000fe200078e0030 */
[----:B------:R-:W-:Y:S01]  /*7da0*/  MOV R63, R49 ;  /* 0x00000031003f7202 */ /* 0x000fe20000000f00 */
[----:B------:R-:W4:Y:S01]  /*7db0*/  LDG.E.64 R6, desc[UR6][R4.64] ;  /* 0x0000000604067981 */ /* 0x000f22000c1e1b00 */
[----:B------:R-:W-:Y:S01]  /*7dc0*/  MOV R49, R10 ;  /* 0x0000000a00317202 */ /* 0x000fe20000000f00 */
[----:B------:R-:W-:Y:S01]  /*7dd0*/  IMAD.MOV.U32 R48, RZ, RZ, R26 ;  /* 0x000000ffff307224 */ /* 0x000fe200078e001a */
[----:B------:R-:W-:Y:S01]  /*7de0*/  MOV R68, R27 ;  /* 0x0000001b00447202 */ /* 0x000fe20000000f00 */
[----:B------:R-:W4:Y:S04]  /*7df0*/  LDG.E.64 R10, desc[UR6][R4.64+0x20] ;  /* 0x00002006040a7981 */ /* 0x000f28000c1e1b00 */
[----:B------:R-:W4:Y:S01]  /*7e00*/  LDG.E.64 R26, desc[UR6][R4.64+0x80] ;  /* 0x00008006041a7981 */ /* 0x000f22000c1e1b00 */
[----:B------:R-:W-:Y:S01]  /*7e10*/  MOV R60, R55 ;  /* 0x00000037003c7202 */ /* 0x000fe20000000f00 */
[----:B------:R-:W-:-:S02]  /*7e20*/  IMAD.MOV.U32 R55, RZ, RZ, R53 ;  /* 0x000000ffff377224 */ /* 0x000fc400078e0035 */
[----:B------:R-:W-:Y:S01]  /*7e30*/  IMAD.MOV.U32 R53, RZ, RZ, R37 ;  /* 0x000000ffff357224 */ /* 0x000fe200078e0025 */
[----:B------:R-:W-:Y:S01]  /*7e40*/  MOV R64, R44 ;  /* 0x0000002c00407202 */ /* 0x000fe20000000f00 */
[----:B------:R-:W4:Y:S04]  /*7e50*/  LDL.LU R37, [R1+0xcc] ;  /* 0x0000cc0001257983 */ /* 0x000f280000300800 */
[----:B------:R-:W4:Y:S01]  /*7e60*/  LDL.LU R59, [R1+0x94] ;  /* 0x00009400013b7983 */ /* 0x000f220000300800 */
[----:B--2---:R-:W-:Y:S01]  /*7e70*/  IMAD.MOV.U32 R67, RZ, RZ, R24 ;  /* 0x000000ffff437224 */ /* 0x004fe200078e0018 */
[----:B------:R-:W-:Y:S02]  /*7e80*/  MOV R65, R35 ;  /* 0x0000002300417202 */ /* 0x000fe40000000f00 */
[----:B------:R-:W2:Y:S01]  /*7e90*/  LDG.E.64 R24, desc[UR6][R4.64+0x60] ;  /* 0x0000600604187981 */ /* 0x000ea2000c1e1b00 */
[----:B------:R-:W-:Y:S01]  /*7ea0*/  MOV R69, R31 ;  /* 0x0000001f00457202 */ /* 0x000fe20000000f00 */
[----:B0-----:R-:W-:-:S02]  /*7eb0*/  IMAD R9, R244, UR4, RZ ;  /* 0x00000004f4097c24 */ /* 0x001fc4000f8e02ff */
[----:B------:R-:W-:Y:S01]  /*7ec0*/  IMAD R13, R176, UR4, RZ ;  /* 0x00000004b00d7c24 */ /* 0x000fe2000f8e02ff */
[----:B-1----:R-:W2:Y:S01]  /*7ed0*/  LDG.E.64 R16, desc[UR6][R4.64+0xe0] ;  /* 0x0000e00604107981 */ /* 0x002ea2000c1e1b00 */
[----:B------:R-:W-:-:S03]  /*7ee0*/  IMAD.MOV.U32 R62, RZ, RZ, R30 ;  /* 0x000000ffff3e7224 */ /* 0x000fc600078e001e */
[----:B------:R-:W2:Y:S01]  /*7ef0*/  LDG.E.64 R30, desc[UR6][R4.64+0xa0] ;  /* 0x0000a006041e7981 */ /* 0x000ea2000c1e1b00 */
[----:B---3--:R-:W-:-:S04]  /*7f00*/  IMAD R15, R15, UR5, RZ ;  /* 0x000000050f0f7c24 */ /* 0x008fc8000f8e02ff */
[----:B------:R-:W-:Y:S02]  /*7f10*/  IMAD R15, R67, UR4, R15 ;  /* 0x00000004430f7c24 */ /* 0x000fe4000f8e020f */
[----:B----4-:R-:W-:Y:S01]  /*7f20*/  IMAD.MOV.U32 R67, RZ, RZ, R66 ;  /* 0x000000ffff437224 */ /* 0x010fe200078e0042 */
        /* <DEDUP_REMOVED lines=9> */
[----:B------:R-:W-:-:S02]  /*7fc0*/  IMAD R6, R6, UR5, R9 ;  /* 0x0000000506067c24 */ /* 0x000fc4000f8e0209 */
[----:B------:R-:W-:Y:S02]  /*7fd0*/  IMAD R10, R10, UR5, R13 ;  /* 0x000000050a0a7c24 */ /* 0x000fe4000f8e020d */
[----:B------:R-:W-:Y:S01]  /*7fe0*/  IMAD R9, R69, UR4, RZ ;  /* 0x0000000445097c24 */ /* 0x000fe2000f8e02ff */
[----:B------:R-:W-:Y:S01]  /*7ff0*/  MOV R69, R66 ;  /* 0x0000004200457202 */ /* 0x000fe20000000f00 */
[----:B------:R-:W-:Y:S02]  /*8000*/  IMAD R13, R68, UR4, RZ ;  /* 0x00000004440d7c24 */ /* 0x000fe4000f8e02ff */
[----:B------:R-:W-:Y:S02]  /*8010*/  IMAD R27, R27, UR5, RZ ;  /* 0x000000051b1b7c24 */ /* 0x000fe4000f8e02ff */
[----:B------:R-:W-:Y:S01]  /*8020*/  IMAD.MOV.U32 R68, RZ, RZ, R65 ;  /* 0x000000ffff447224 */ /* 0x000fe200078e0041 */
[----:B------:R-:W-:Y:S01]  /*8030*/  MOV R65, R61 ;  /* 0x0000003d00417202 */ /* 0x000fe20000000f00 */
[----:B------:R-:W-:-:S02]  /*8040*/  IMAD.MOV.U32 R66, RZ, RZ, R63 ;  /* 0x000000ffff427224 */ /* 0x000fc400078e003f */
[----:B------:R-:W-:Y:S02]  /*8050*/  IMAD.MOV.U32 R63, RZ, RZ, R50 ;  /* 0x000000ffff3f7224 */ /* 0x000fe400078e0032 */
[----:B------:R-:W-:Y:S02]  /*8060*/  IMAD.MOV.U32 R43, RZ, RZ, R42 ;  /* 0x000000ffff2b7224 */ /* 0x000fe400078e002a */
[----:B------:R-:W3:Y:S01]  /*8070*/  LDL.LU R42, [R1+0x6c] ;  /* 0x00006c00012a7983 */ /* 0x000ee20000300800 */
[----:B------:R-:W-:-:S03]  /*8080*/  IMAD.MOV.U32 R61, RZ, RZ, R56 ;  /* 0x000000ffff3d7224 */ /* 0x000fc600078e0038 */
[----:B------:R-:W4:Y:S04]  /*8090*/  LDL.LU R50, [R1+0x4] ;  /* 0x0000040001327983 */ /* 0x000f280000300800 */
[----:B------:R-:W3:Y:S01]  /*80a0*/  LDL.LU R56, [R1+0x120] ;  /* 0x0001200001387983 */ /* 0x000ee20000300800 */
[----:B--2---:R-:W-:-:S04]  /*80b0*/  IMAD R25, R25, UR5, RZ ;  /* 0x0000000519197c24 */ /* 0x004fc8000f8e02ff */
[----:B------:R-:W-:Y:S01]  /*80c0*/  IMAD R25, R67, UR4, R25 ;  /* 0x0000000443197c24 */ /* 0x000fe2000f8e0219 */
[----:B------:R-:W-:Y:S02]  /*80d0*/  MOV R67, R64 ;  /* 0x0000004000437202 */ /* 0x000fe40000000f00 */
[----:B------:R-:W-:-:S03]  /*80e0*/  MOV R64, R54 ;  /* 0x0000003600407202 */ /* 0x000fc60000000f00 */
[----:B------:R-:W-:Y:S02]  /*80f0*/  IMAD R27, R67, UR4, R27 ;  /* 0x00000004431b7c24 */ /* 0x000fe4000f8e021b */
[----:B------:R-:W-:Y:S01]  /*8100*/  IMAD.MOV.U32 R67, RZ, RZ, R66 ;  /* 0x000000ffff437224 */ /* 0x000fe200078e0042 */
[----:B------:R-:W-:Y:S01]  /*8110*/  MOV R66, R65 ;  /* 0x0000004100427202 */ /* 0x000fe20000000f00 */
[----:B------:R-:W-:Y:S01]  /*8120*/  IMAD.MOV.U32 R65, RZ, RZ, R64 ;  /* 0x000000ffff417224 */ /* 0x000fe200078e0040 */
[----:B------:R-:W-:Y:S01]  /*8130*/  MOV R64, R63 ;  /* 0x0000003f00407202 */ /* 0x000fe20000000f00 */
[----:B------:R-:W-:Y:S01]  /*8140*/  IMAD.MOV.U32 R63, RZ, RZ, R59 ;  /* 0x000000ffff3f7224 */ /* 0x000fe200078e003b */
[----:B------:R-:W-:Y:S02]  /*8150*/  MOV R54, R49 ;  /* 0x0000003100367202 */ /* 0x000fe40000000f00 */
[----:B------:R-:W2:Y:S01]  /*8160*/  LDL.LU R49, [R1+0x124] ;  /* 0x0001240001317983 */ /* 0x000ea20000300800 */
[----:B------:R-:W-:-:S03]  /*8170*/  MOV R59, R37 ;  /* 0x00000025003b7202 */ /* 0x000fc60000000f00 */
[----:B------:R-:W4:Y:S01]  /*8180*/  LDL.LU R37, [R1+0xc8] ;  /* 0x0000c80001257983 */ /* 0x000f220000300800 */
[----:B------:R-:W-:Y:S02]  /*8190*/  IMAD R24, R24, UR5, R13 ;  /* 0x0000000518187c24 */ /* 0x000fe4000f8e020d */
[----:B------:R-:W-:Y:S02]  /*81a0*/  IMAD.MOV.U32 R44, RZ, RZ, R34 ;  /* 0x000000ffff2c7224 */ /* 0x000fe400078e0022 */
[----:B------:R-:W-:Y:S01]  /*81b0*/  IMAD R13, R68, UR4, RZ ;  /* 0x00000004440d7c24 */ /* 0x000fe2000f8e02ff */
[----:B------:R-:W3:Y:S01]  /*81c0*/  LDG.E.64 R34, desc[UR6][R4.64+0xc0] ;  /* 0x0000c00604227981 */ /* 0x000ee2000c1e1b00 */
[----:B------:R-:W-:Y:S02]  /*81d0*/  IMAD R31, R31, UR5, RZ ;  /* 0x000000051f1f7c24 */ /* 0x000fe4000f8e02ff */
[----:B------:R-:W-:Y:S02]  /*81e0*/  IMAD.MOV.U32 R68, RZ, RZ, R66 ;  /* 0x000000ffff447224 */ /* 0x000fe400078e0042 */
[----:B------:R-:W-:-:S02]  /*81f0*/  IMAD.MOV.U32 R66, RZ, RZ, R64 ;  /* 0x000000ffff427224 */ /* 0x000fc400078e0040 */
[----:B------:R-:W-:Y:S01]  /*8200*/  IMAD R31, R67, UR4, R31 ;  /* 0x00000004431f7c24 */ /* 0x000fe2000f8e021f */
[----:B------:R-:W-:Y:S01]  /*8210*/  MOV R67, R65 ;  /* 0x0000004100437202 */ /* 0x000fe20000000f00 */
[----:B------:R-:W-:Y:S02]  /*8220*/  IMAD R14, R14, UR5, R9 ;  /* 0x000000050e0e7c24 */ /* 0x000fe4000f8e0209 */
[----:B------:R-:W-:Y:S01]  /*8230*/  IMAD R9, R69, UR4, RZ ;  /* 0x0000000445097c24 */ /* 0x000fe2000f8e02ff */
[----:B----4-:R-:W-:Y:S01]  /*8240*/  MOV R64, R37 ;  /* 0x0000002500407202 */ /* 0x010fe20000000f00 */
[----:B------:R-:W-:Y:S02]  /*8250*/  IMAD.MOV.U32 R37, RZ, RZ, R36 ;  /* 0x000000ffff257224 */ /* 0x000fe400078e0024 */
[----:B------:R-:W4:Y:S04]  /*8260*/  LDL.LU R36, [R1+0x38] ;  /* 0x0000380001247983 */ /* 0x000f280000300800 */
[----:B------:R-:W2:Y:S04]  /*8270*/  LDL.LU R65, [R1+0x90] ;  /* 0x0000900001417983 */ /* 0x000ea80000300800 */
[----:B------:R-:W4:Y:S01]  /*8280*/  LDL.LU R69, [R1+0x108] ;  /* 0x0001080001457983 */ /* 0x000f220000300800 */
[----:B------:R-:W-:-:S02]  /*8290*/  IMAD R0, R7, UR5, RZ ;  /* 0x0000000507007c24 */ /* 0x000fc4000f8e02ff */
[----:B---3--:R-:W-:Y:S02]  /*82a0*/  IMAD R35, R35, UR5, RZ ;  /* 0x0000000523237c24 */ /* 0x008fe4000f8e02ff */
[----:B------:R-:W-:Y:S02]  /*82b0*/  IMAD R7, R245, UR4, R0 ;  /* 0x00000004f5077c24 */ /* 0x000fe4000f8e0200 */
[----:B------:R-:W-:Y:S01]  /*82c0*/  IMAD R35, R67, UR4, R35 ;  /* 0x0000000443237c24 */ /* 0x000fe2000f8e0223 */
[----:B------:R-:W-:Y:S01]  /*82d0*/  MOV R67, R66 ;  /* 0x0000004200437202 */ /* 0x000fe20000000f00 */
[----:B------:R-:W-:Y:S01]  /*82e0*/  IMAD R26, R26, UR5, R9 ;  /* 0x000000051a1a7c24 */ /* 0x000fe2000f8e0209 */
[----:B------:R4:W-:Y:S01]  /*82f0*/  STG.E.64 desc[UR6][R4.64], R6 ;  /* 0x0000000604007986 */ /* 0x0009e2000c101b06 */
[----:B------:R-:W-:Y:S02]  /*8300*/  IMAD R8, R11, UR5, RZ ;  /* 0x000000050b087c24 */ /* 0x000fe4000f8e02ff */
[----:B------:R-:W-:-:S02]  /*8310*/  IMAD R9, R68, UR4, RZ ;  /* 0x0000000444097c24 */ /* 0x000fc4000f8e02ff */
[----:B------:R-:W-:Y:S02]  /*8320*/  IMAD R17, R17, UR5, RZ ;  /* 0x0000000511117c24 */ /* 0x000fe4000f8e02ff */
[----:B------:R-:W-:Y:S02]  /*8330*/  IMAD R11, R177, UR4, R8 ;  /* 0x00000004b10b7c24 */ /* 0x000fe4000f8e0208 */
[----:B------:R-:W-:Y:S02]  /*8340*/  IMAD R30, R30, UR5, R13 ;  /* 0x000000051e1e7c24 */ /* 0x000fe4000f8e020d */
[----:B------:R-:W-:Y:S02]  /*8350*/  IMAD R16, R16, UR5, R9 ;  /* 0x0000000510107c24 */ /* 0x000fe4000f8e0209 */
[----:B------:R-:W-:Y:S02]  /*8360*/  IMAD R17, R67, UR4, R17 ;  /* 0x0000000443117c24 */ /* 0x000fe4000f8e0211 */
[----:B------:R-:W-:Y:S01]  /*8370*/  IMAD.MOV.U32 R66, RZ, RZ, R61 ;  /* 0x000000ffff427224 */ /* 0x000fe200078e003d */
[----:B------:R-:W-:Y:S01]  /*8380*/  MOV R61, R60 ;  /* 0x0000003c003d7202 */ /* 0x000fe20000000f00 */
[----:B------:R-:W-:Y:S01]  /*8390*/  STG.E.64 desc[UR6][R4.64+0x20], R10 ;  /* 0x0000200a04007986 */ /* 0x000fe2000c101b06 */
[----:B------:R-:W-:-:S03]  /*83a0*/  IMAD.MOV.U32 R60, RZ, RZ, R51 ;  /* 0x000000ffff3c7224 */ /* 0x000fc600078e0033 */
[----:B------:R0:W-:Y:S04]  /*83b0*/  STG.E.64 desc[UR6][R4.64+0x40], R14 ;  /* 0x0000400e04007986 */ /* 0x0001e8000c101b06 */
[----:B------:R-:W-:Y:S04]  /*83c0*/  STG.E.64 desc[UR6][R4.64+0x60], R24 ;  /* 0x0000601804007986 */ /* 0x000fe8000c101b06 */
[----:B------:R-:W-:Y:S04]  /*83d0*/  STG.E.64 desc[UR6][R4.64+0x80], R26 ;  /* 0x0000801a04007986 */ /* 0x000fe8000c101b06 */
[----:B------:R-:W-:Y:S04]  /*83e0*/  STG.E.64 desc[UR6][R4.64+0xa0], R30 ;  /* 0x0000a01e04007986 */ /* 0x000fe8000c101b06 */
[----:B------:R-:W-:Y:S04]  /*83f0*/  STG.E.64 desc[UR6][R4.64+0xe0], R16 ;  /* 0x0000e01004007986 */ /* 0x000fe8000c101b06 */
[----:B------:R-:W3:Y:S01]  /*8400*/  LDL.LU R51, [R1+0x1c] ;  /* 0x00001c0001337983 */ /* 0x000ee20000300800 */
[----:B----4-:R-:W-:-:S04]  /*8410*/  IMAD R7, R69, UR4, RZ ;  /* 0x0000000445077c24 */ /* 0x010fc8000f8e02ff */
[----:B------:R-:W-:Y:S02]  /*8420*/  IMAD R34, R34, UR5, R7 ;  /* 0x0000000522227c24 */ /* 0x000fe4000f8e0207 */
[----:B------:R-:W-:-:S03]  /*8430*/  IMAD.WIDE R6, R46, 0x40, R2 ;  /* 0x000000402e067825 */ /* 0x000fc600078e0202 */
[----:B------:R1:W-:Y:S04]  /*8440*/  STG.E.64 desc[UR6][R4.64+0xc0], R34 ;  /* 0x0000c02204007986 */ /* 0x0003e8000c101b06 */
[----:B0-----:R-:W4:Y:S01]  /*8450*/  LDG.E.64 R14, desc[UR6][R6.64+0x40] ;  /* 0x00004006060e7981 */ /* 0x001f22000c1e1b00 */
[----:B------:R-:W-:-:S03]  /*8460*/  MOV R69, R66 ;  /* 0x0000004200457202 */ /* 0x000fc60000000f00 */
[----:B------:R-:W2:Y:S04]  /*8470*/  LDL.LU R66, [R1+0x44] ;  /* 0x0000440001427983 */ /* 0x000ea80000300800 */
[----:B------:R-:W2:Y:S04]  /*8480*/  LDG.E.64 R18, desc[UR6][R6.64+0x60] ;  /* 0x0000600606127981 */ /* 0x000ea8000c1e1b00 */
[----:B------:R-:W2:Y:S04]  /*8490*/  LDG.E.64 R12, desc[UR6][R6.64+0x20] ;  /* 0x00002006060c7981 */ /* 0x000ea8000c1e1b00 */
[----:B------:R-:W2:Y:S04]  /*84a0*/  LDG.E.64 R8, desc[UR6][R6.64] ;  /* 0x0000000606087981 */ /* 0x000ea8000c1e1b00 */
[----:B------:R-:W2:Y:S04]  /*84b0*/  LDG.E.64 R20, desc[UR6][R6.64+0x80] ;  /* 0x0000800606147981 */ /* 0x000ea8000c1e1b00 */
[----:B------:R-:W2:Y:S01]  /*84c0*/  LDG.E.64 R22, desc[UR6][R6.64+0xa0] ;  /* 0x0000a00606167981 */ /* 0x000ea2000c1e1b00 */
[----:B-1----:R-:W-:-:S02]  /*84d0*/  IMAD R5, R140, UR4, RZ ;  /* 0x000000048c057c24 */ /* 0x002fc4000f8e02ff */
[----:B------:R-:W-:Y:S01]  /*84e0*/  IMAD R11, R240, UR4, RZ ;  /* 0x00000004f00b7c24 */ /* 0x000fe2000f8e02ff */
[----:B------:R-:W2:Y:S01]  /*84f0*/  LDG.E.64 R24, desc[UR6][R6.64+0xc0] ;  /* 0x0000c00606187981 */ /* 0x000ea2000c1e1b00 */
[----:B------:R-:W-:Y:S02]  /*8500*/  IMAD.MOV.U32 R68, RZ, RZ, R61 ;  /* 0x000000ffff447224 */ /* 0x000fe400078e003d */
[----:B---3--:R-:W-:Y:S01]  /*8510*/  IMAD.MOV.U32 R67, RZ, RZ, R51 ;  /* 0x000000ffff437224 */ /* 0x008fe200078e0033 */
[----:B------:R-:W-:Y:S01]  /*8520*/  MOV R61, R60 ;  /* 0x0000003c003d7202 */ /* 0x000fe20000000f00 */
[----:B------:R-:W3:Y:S04]  /*8530*/  LDL.LU R51, [R1+0x78] ;  /* 0x0000780001337983 */ /* 0x000ee80000300800 */
[----:B------:R-:W3:Y:S04]  /*8540*/  LDL.LU R60, [R1+0x7c] ;  /* 0x00007c00013c7983 */ /* 0x000ee80000300800 */
[----:B------:R-:W3:Y:S01]  /*8550*/  LDG.E.64 R26, desc[UR6][R6.64+0xe0] ;  /* 0x0000e006061a7981 */ /* 0x000ee2000c1e1b00 */
[----:B----4-:R-:W-:-:S04]  /*8560*/  IMAD R15, R15, UR5, RZ ;  /* 0x000000050f0f7c24 */ /* 0x010fc8000f8e02ff */
[----:B------:R-:W-:Y:S01]  /*8570*/  IMAD R15, R67, UR4, R15 ;  /* 0x00000004430f7c24 */ /* 0x000fe2000f8e020f */
[----:B--2---:R-:W-:Y:S01]  /*8580*/  MOV R67, R66 ;  /* 0x0000004200437202 */ /* 0x004fe20000000f00 */
[----:B------:R-:W-:Y:S01]  /*8590*/  IMAD.MOV.U32 R66, RZ, RZ, R65 ;  /* 0x000000ffff427224 */ /* 0x000fe200078e0041 */
[----:B------:R-:W-:Y:S01]  /*85a0*/  MOV R65, R64 ;  /* 0x0000004000417202 */ /* 0x000fe20000000f00 */
[----:B------:R-:W-:Y:S01]  /*85b0*/  IMAD.MOV.U32 R64, RZ, RZ, R63 ;  /* 0x000000ffff407224 */ /* 0x000fe200078e003f */
[----:B------:R-:W-:Y:S01]  /*85c0*/  MOV R63, R62 ;  /* 0x0000003e003f7202 */ /* 0x000fe20000000f00 */
[----:B------:R-:W-:Y:S02]  /*85d0*/  IMAD R19, R19, UR5, RZ ;  /* 0x0000000513137c24 */ /* 0x000fe4000f8e02ff */
[----:B------:R-:W-:Y:S01]  /*85e0*/  IMAD.MOV.U32 R62, RZ, RZ, R59 ;  /* 0x000000ffff3e7224 */ /* 0x000fe200078e003b */
[----:B------:R-:W-:Y:S01]  /*85f0*/  MOV R59, R56 ;  /* 0x00000038003b7202 */ /* 0x000fe20000000f00 */
[----:B------:R-:W-:Y:S01]  /*8600*/  IMAD.MOV.U32 R56, RZ, RZ, R54 ;  /* 0x000000ffff387224 */ /* 0x000fe200078e0036 */
[----:B------:R-:W-:Y:S01]  /*8610*/  MOV R54, R52 ;  /* 0x0000003400367202 */ /* 0x000fe20000000f00 */
[----:B------:R-:W-:-:S02]  /*8620*/  IMAD R12, R12, UR5, R5 ;  /* 0x000000050c0c7c24 */ /* 0x000fc4000f8e0205 */
[----:B------:R-:W-:Y:S01]  /*8630*/  IMAD R19, R67, UR4, R19 ;  /* 0x0000000443137c24 */ /* 0x000fe2000f8e0213 */
[----:B------:R-:W-:Y:S01]  /*8640*/  MOV R67, R64 ;  /* 0x0000004000437202 */ /* 0x000fe20000000f00 */
[----:B------:R-:W-:Y:S02]  /*8650*/  IMAD R8, R8, UR5, R11 ;  /* 0x0000000508087c24 */ /* 0x000fe4000f8e020b */
[----:B------:R-:W-:Y:S01]  /*8660*/  IMAD R5, R69, UR4, RZ ;  /* 0x0000000445057c24 */ /* 0x000fe2000f8e02ff */
[----:B------:R-:W-:Y:S01]  /*8670*/  MOV R69, R66 ;  /* 0x0000004200457202 */ /* 0x000fe20000000f00 */
[----:B------:R-:W-:Y:S02]  /*8680*/  IMAD.MOV.U32 R52, RZ, RZ, R49 ;  /* 0x000000ffff347224 */ /* 0x000fe400078e0031 */
[----:B------:R-:W-:Y:S02]  /*8690*/  IMAD R11, R68, UR4, RZ ;  /* 0x00000004440b7c24 */ /* 0x000fe4000f8e02ff */
[----:B------:R-:W-:Y:S01]  /*86a0*/  IMAD R21, R21, UR5, RZ ;  /* 0x0000000515157c24 */ /* 0x000fe2000f8e02ff */
[----:B------:R-:W-:Y:S01]  /*86b0*/  MOV R64, R54 ;  /* 0x0000003600407202 */ /* 0x000fe20000000f00 */
[----:B------:R-:W-:Y:S01]  /*86c0*/  IMAD.MOV.U32 R68, RZ, RZ, R65 ;  /* 0x000000ffff447224 */ /* 0x000fe200078e0041 */
[----:B------:R-:W-:Y:S01]  /*86d0*/  MOV R65, R59 ;  /* 0x0000003b00417202 */ /* 0x000fe20000000f00 */
[----:B------:R-:W-:Y:S01]  /*86e0*/  IMAD.MOV.U32 R66, RZ, RZ, R62 ;  /* 0x000000ffff427224 */ /* 0x000fe200078e003e */
[----:B------:R-:W2:Y:S01]  /*86f0*/  LDL.LU R49, [R1+0xf4] ;  /* 0x0000f40001317983 */ /* 0x000ea20000300800 */
[----:B------:R-:W-:-:S02]  /*8700*/  IMAD.MOV.U32 R62, RZ, RZ, R52 ;  /* 0x000000ffff3e7224 */ /* 0x000fc400078e0034 */
[----:B------:R-:W-:Y:S02]  /*8710*/  IMAD R21, R67, UR4, R21 ;  /* 0x0000000443157c24 */ /* 0x000fe4000f8e0215 */
[----:B------:R-:W-:Y:S01]  /*8720*/  IMAD.MOV.U32 R67, RZ, RZ, R66 ;  /* 0x000000ffff437224 */ /* 0x000fe200078e0042 */
[----:B------:R-:W-:Y:S01]  /*8730*/  MOV R66, R65 ;  /* 0x0000004100427202 */ /* 0x000fe20000000f00 */
[----:B------:R-:W-:Y:S01]  /*8740*/  IMAD.MOV.U32 R65, RZ, RZ, R64 ;  /* 0x000000ffff417224 */ /* 0x000fe200078e0040 */
[----:B------:R-:W-:Y:S01]  /*8750*/  MOV R64, R62 ;  /* 0x0000003e00407202 */ /* 0x000fe20000000f00 */
[----:B------:R-:W-:Y:S01]  /*8760*/  IMAD R23, R23, UR5, RZ ;  /* 0x0000000517177c24 */ /* 0x000fe2000f8e02ff */
[----:B------:R-:W-:Y:S01]  /*8770*/  MOV R52, R45 ;  /* 0x0000002d00347202 */ /* 0x000fe20000000f00 */
[----:B------:R-:W-:Y:S02]  /*8780*/  IMAD.MOV.U32 R59, RZ, RZ, R56 ;  /* 0x000000ffff3b7224 */ /* 0x000fe400078e0038 */
[----:B------:R-:W-:Y:S01]  /*8790*/  IMAD R18, R18, UR5, R11 ;  /* 0x0000000512127c24 */ /* 0x000fe2000f8e020b */
[----:B------:R-:W4:Y:S01]  /*87a0*/  LDL.LU R56, [R1+0x50] ;  /* 0x0000500001387983 */ /* 0x000f220000300800 */
[----:B------:R-:W-:-:S02]  /*87b0*/  IMAD R11, R68, UR4, RZ ;  /* 0x00000004440b7c24 */ /* 0x000fc4000f8e02ff */
[----:B------:R-:W-:Y:S01]  /*87c0*/  IMAD R23, R67, UR4, R23 ;  /* 0x0000000443177c24 */ /* 0x000fe2000f8e0217 */
[----:B------:R-:W4:Y:S01]  /*87d0*/  LDL.LU R45, [R1+0x118] ;  /* 0x00011800012d7983 */ /* 0x000f220000300800 */
[----:B------:R-:W-:Y:S01]  /*87e0*/  IMAD.MOV.U32 R68, RZ, RZ, R66 ;  /* 0x000000ffff447224 */ /* 0x000fe200078e0042 */
[----:B------:R-:W-:Y:S01]  /*87f0*/  MOV R67, R65 ;  /* 0x0000004100437202 */ /* 0x000fe20000000f00 */
[----:B------:R-:W-:Y:S01]  /*8800*/  IMAD.MOV.U32 R66, RZ, RZ, R64 ;  /* 0x000000ffff427224 */ /* 0x000fe200078e0040 */
[----:B------:R-:W4:Y:S01]  /*8810*/  LDL.LU R54, [R1+0x11c] ;  /* 0x00011c0001367983 */ /* 0x000f220000300800 */
[----:B------:R-:W-:Y:S01]  /*8820*/  IMAD R14, R14, UR5, R5 ;  /* 0x000000050e0e7c24 */ /* 0x000fe2000f8e0205 */
[----:B------:R-:W-:Y:S02]  /*8830*/  MOV R64, R61 ;  /* 0x0000003d00407202 */ /* 0x000fe40000000f00 */
[----:B------:R-:W2:Y:S01]  /*8840*/  LDL.LU R62, [R1+0xc4] ;  /* 0x0000c400013e7983 */ /* 0x000ea20000300800 */
[----:B------:R-:W-:-:S03]  /*8850*/  IMAD R5, R69, UR4, RZ ;  /* 0x0000000445057c24 */ /* 0x000fc6000f8e02ff */
[----:B------:R-:W4:Y:S04]  /*8860*/  LDL.LU R65, [R1+0x88] ;  /* 0x0000880001417983 */ /* 0x000f280000300800 */
[----:B------:R-:W2:Y:S04]  /*8870*/  LDL.LU R61, [R1+0x8] ;  /* 0x00000800013d7983 */ /* 0x000ea80000300800 */
[----:B------:R-:W4:Y:S01]  /*8880*/  LDL.LU R69, [R1+0x100] ;  /* 0x0001000001457983 */ /* 0x000f220000300800 */
[----:B------:R-:W-:Y:S02]  /*8890*/  IMAD R0, R9, UR5, RZ ;  /* 0x0000000509007c24 */ /* 0x000fe4000f8e02ff */
[----:B------:R-:W-:-:S02]  /*88a0*/  IMAD R25, R25, UR5, RZ ;  /* 0x0000000519197c24 */ /* 0x000fc4000f8e02ff */
[----:B------:R-:W-:Y:S02]  /*88b0*/  IMAD R9, R241, UR4, R0 ;  /* 0x00000004f1097c24 */ /* 0x000fe4000f8e0200 */
[----:B------:R-:W-:Y:S02]  /*88c0*/  IMAD R20, R20, UR5, R5 ;  /* 0x0000000514147c24 */ /* 0x000fe4000f8e0205 */
[----:B------:R-:W-:Y:S01]  /*88d0*/  IMAD R25, R67, UR4, R25 ;  /* 0x0000000443197c24 */ /* 0x000fe2000f8e0219 */
[----:B------:R0:W-:Y:S01]  /*88e0*/  STG.E.64 desc[UR6][R6.64], R8 ;  /* 0x0000000806007986 */ /* 0x0001e2000c101b06 */
[----:B------:R-:W-:Y:S02]  /*88f0*/  IMAD R4, R13, UR5, RZ ;  /* 0x000000050d047c24 */ /* 0x000fe4000f8e02ff */
[----:B---3--:R-:W-:Y:S02]  /*8900*/  IMAD R27, R27, UR5, RZ ;  /* 0x000000051b1b7c24 */ /* 0x008fe4000f8e02ff */
[----:B------:R-:W-:-:S02]  /*8910*/  IMAD.MOV.U32 R67, RZ, RZ, R66 ;  /* 0x000000ffff437224 */ /* 0x000fc400078e0042 */
[----:B------:R-:W-:Y:S02]  /*8920*/  IMAD R13, R141, UR4, R4 ;  /* 0x000000048d0d7c24 */ /* 0x000fe4000f8e0204 */
[----:B------:R-:W-:Y:S02]  /*8930*/  IMAD R22, R22, UR5, R11 ;  /* 0x0000000516167c24 */ /* 0x000fe4000f8e020b */
[----:B0-----:R-:W-:Y:S02]  /*8940*/  IMAD R9, R68, UR4, RZ ;  /* 0x0000000444097c24 */ /* 0x001fe4000f8e02ff */
[----:B------:R-:W-:Y:S02]  /*8950*/  IMAD R27, R67, UR4, R27 ;  /* 0x00000004431b7c24 */ /* 0x000fe4000f8e021b */
[----:B------:R-:W-:Y:S01]  /*8960*/  IMAD R26, R26, UR5, R9 ;  /* 0x000000051a1a7c24 */ /* 0x000fe2000f8e0209 */
[----:B------:R-:W-:Y:S04]  /*8970*/  STG.E.64 desc[UR6][R6.64+0x20], R12 ;  /* 0x0000200c06007986 */ /* 0x000fe8000c101b06 */
[----:B------:R0:W-:Y:S04]  /*8980*/  STG.E.64 desc[UR6][R6.64+0x40], R14 ;  /* 0x0000400e06007986 */ /* 0x0001e8000c101b06 */
[----:B------:R1:W-:Y:S04]  /*8990*/  STG.E.64 desc[UR6][R6.64+0x60], R18 ;  /* 0x0000601206007986 */ /* 0x0003e8000c101b06 */
[----:B------:R-:W-:Y:S04]  /*89a0*/  STG.E.64 desc[UR6][R6.64+0x80], R20 ;  /* 0x0000801406007986 */ /* 0x000fe8000c101b06 */
[----:B------:R-:W-:Y:S04]  /*89b0*/  STG.E.64 desc[UR6][R6.64+0xa0], R22 ;  /* 0x0000a01606007986 */ /* 0x000fe8000c101b06 */
[----:B------:R-:W-:Y:S01]  /*89c0*/  STG.E.64 desc[UR6][R6.64+0xe0], R26 ;  /* 0x0000e01a06007986 */ /* 0x000fe2000c101b06 */
[----:B----4-:R-:W-:Y:S01]  /*89d0*/  IMAD R5, R69, UR4, RZ ;  /* 0x0000000445057c24 */ /* 0x010fe2000f8e02ff */
[----:B--2---:R-:W-:-:S03]  /*89e0*/  MOV R66, R61 ;  /* 0x0000003d00427202 */ /* 0x004fc60000000f00 */
[----:B------:R-:W-:Y:S02]  /*89f0*/  IMAD R24, R24, UR5, R5 ;  /* 0x0000000518187c24 */ /* 0x000fe4000f8e0205 */
[----:B------:R-:W-:-:S04]  /*8a00*/  IMAD.WIDE R4, R46, 0x20, R6 ;  /* 0x000000202e047825 */ /* 0x000fc800078e0206 */
[----:B------:R-:W-:Y:S01]  /*8a10*/  IMAD.MOV.U32 R61, RZ, RZ, R59 ;  /* 0x000000ffff3d7224 */ /* 0x000fe200078e003b */
[----:B------:R-:W-:Y:S01]  /*8a20*/  MOV R59, R55 ;  /* 0x00000037003b7202 */ /* 0x000fe20000000f00 */
[----:B------:R-:W-:Y:S01]  /*8a30*/  IMAD.MOV.U32 R55, RZ, RZ, R53 ;  /* 0x000000ffff377224 */ /* 0x000fe200078e0035 */
[----:B------:R2:W-:Y:S04]  /*8a40*/  STG.E.64 desc[UR6][R6.64+0xc0], R24 ;  /* 0x0000c01806007986 */ /* 0x0005e8000c101b06 */
[----:B------:R-:W3:Y:S04]  /*8a50*/  LDL.LU R53, [R1+0xc] ;  /* 0x00000c0001357983 */ /* 0x000ee80000300800 */
[----:B0-----:R-:W4:Y:S01]  /*8a60*/  LDG.E.64 R14, desc[UR6][R4.64+0x40] ;  /* 0x00004006040e7981 */ /* 0x001f22000c1e1b00 */
[----:B------:R-:W-:-:S03]  /*8a70*/  MOV R69, R66 ;  /* 0x0000004200457202 */ /* 0x000fc60000000f00 */
[----:B------:R-:W4:Y:S04]  /*8a80*/  LDL.LU R66, [R1+0x5c] ;  /* 0x00005c0001427983 */ /* 0x000f280000300800 */
[----:B------:R-:W4:Y:S04]  /*8a90*/  LDG.E.64 R16, desc[UR6][R4.64+0x60] ;  /* 0x0000600604107981 */ /* 0x000f28000c1e1b00 */
[----:B------:R-:W4:Y:S04]  /*8aa0*/  LDG.E.64 R12, desc[UR6][R4.64+0x20] ;  /* 0x00002006040c7981 */ /* 0x000f28000c1e1b00 */
[----:B------:R-:W4:Y:S04]  /*8ab0*/  LDG.E.64 R8, desc[UR6][R4.64] ;  /* 0x0000000604087981 */ /* 0x000f28000c1e1b00 */
[----:B-1----:R-:W4:Y:S01]  /*8ac0*/  LDG.E.64 R18, desc[UR6][R4.64+0x80] ;  /* 0x0000800604127981 */ /* 0x002f22000c1e1b00 */
[----:B--2---:R-:W-:-:S02]  /*8ad0*/  IMAD R7, R84, UR4, RZ ;  /* 0x0000000454077c24 */ /* 0x004fc4000f8e02ff */
[----:B------:R-:W-:Y:S01]  /*8ae0*/  IMAD R11, R224, UR4, RZ ;  /* 0x00000004e00b7c24 */ /* 0x000fe2000f8e02ff */
[----:B------:R-:W2:Y:S01]  /*8af0*/  LDG.E.64 R30, desc[UR6][R4.64+0xa0] ;  /* 0x0000a006041e7981 */ /* 0x000ea2000c1e1b00 */
[----:B------:R-:W-:Y:S01]  /*8b00*/  IMAD.MOV.U32 R68, RZ, RZ, R59 ;  /* 0x000000ffff447224 */ /* 0x000fe200078e003b */
[----:B------:R-:W-:Y:S02]  /*8b10*/  MOV R59, R55 ;  /* 0x00000037003b7202 */ /* 0x000fe40000000f00 */
[----:B------:R-:W2:Y:S04]  /*8b20*/  LDL.LU R55, [R1+0x70] ;  /* 0x0000700001377983 */ /* 0x000ea80000300800 */
[----:B------:R-:W2:Y:S04]  /*8b30*/  LDG.E.64 R34, desc[UR6][R4.64+0xc0] ;  /* 0x0000c00604227981 */ /* 0x000ea8000c1e1b00 */
[----:B------:R-:W2:Y:S01]  /*8b40*/  LDG.E.64 R20, desc[UR6][R4.64+0xe0] ;  /* 0x0000e00604147981 */ /* 0x000ea2000c1e1b00 */
[----:B---3--:R-:W-:-:S03]  /*8b50*/  IMAD.MOV.U32 R67, RZ, RZ, R53 ;  /* 0x000000ffff437224 */ /* 0x008fc600078e0035 */
[----:B------:R-:W3:Y:S01]  /*8b60*/  LDL.LU R53, [R1+0x74] ;  /* 0x0000740001357983 */ /* 0x000ee20000300800 */
[----:B----4-:R-:W-:-:S04]  /*8b70*/  IMAD R15, R15, UR5, RZ ;  /* 0x000000050f0f7c24 */ /* 0x010fc8000f8e02ff */
[----:B------:R-:W-:Y:S01]  /*8b80*/  IMAD R15, R67, UR4, R15 ;  /* 0x00000004430f7c24 */ /* 0x000fe2000f8e020f */
        /* <DEDUP_REMOVED lines=12> */
[----:B------:R-:W-:Y:S01]  /*8c50*/  IMAD.MOV.U32 R52, RZ, RZ, R49 ;  /* 0x000000ffff347224 */ /* 0x000fe200078e0031 */
[----:B------:R-:W-:Y:S01]  /*8c60*/  MOV R49, R48 ;  /* 0x0000003000317202 */ /* 0x000fe20000000f00 */
[----:B------:R-:W-:Y:S01]  /*8c70*/  IMAD R17, R67, UR4, R17 ;  /* 0x0000000443117c24 */ /* 0x000fe2000f8e0211 */
[----:B------:R-:W-:Y:S01]  /*8c80*/  MOV R67, R64 ;  /* 0x0000004000437202 */ /* 0x000fe20000000f00 */
[----:B------:R-:W-:Y:S02]  /*8c90*/  IMAD R11, R68, UR4, RZ ;  /* 0x00000004440b7c24 */ /* 0x000fe4000f8e02ff */
[----:B------:R-:W-:Y:S01]  /*8ca0*/  IMAD.MOV.U32 R48, RZ, RZ, R43 ;  /* 0x000000ffff307224 */ /* 0x000fe200078e002b */
[----:B------:R-:W-:Y:S01]  /*8cb0*/  MOV R43, R41 ;  /* 0x00000029002b7202 */ /* 0x000fe20000000f00 */
[----:B------:R-:W-:Y:S01]  /*8cc0*/  IMAD.MOV.U32 R68, RZ, RZ, R65 ;  /* 0x000000ffff447224 */ /* 0x000fe200078e0041 */
[----:B------:R-:W-:Y:S01]  /*8cd0*/  MOV R65, R62 ;  /* 0x0000003e00417202 */ /* 0x000fe20000000f00 */
[----:B------:R-:W-:-:S02]  /*8ce0*/  IMAD.MOV.U32 R66, RZ, RZ, R63 ;  /* 0x000000ffff427224 */ /* 0x000fc400078e003f */
[----:B------:R-:W-:Y:S01]  /*8cf0*/  IMAD R19, R19, UR5, RZ ;  /* 0x0000000513137c24 */ /* 0x000fe2000f8e02ff */
[----:B------:R-:W-:Y:S01]  /*8d00*/  MOV R63, R52 ;  /* 0x00000034003f7202 */ /* 0x000fe20000000f00 */
[----:B------:R-:W-:Y:S02]  /*8d10*/  IMAD.MOV.U32 R64, RZ, RZ, R58 ;  /* 0x000000ffff407224 */ /* 0x000fe400078e003a */
[----:B------:R-:W-:Y:S01]  /*8d20*/  IMAD.MOV.U32 R62, RZ, RZ, R49 ;  /* 0x000000ffff3e7224 */ /* 0x000fe200078e0031 */
[----:B------:R-:W-:Y:S01]  /*8d30*/  MOV R49, R48 ;  /* 0x0000003000317202 */ /* 0x000fe20000000f00 */
[----:B------:R-:W-:Y:S01]  /*8d40*/  IMAD R19, R67, UR4, R19 ;  /* 0x0000000443137c24 */ /* 0x000fe2000f8e0213 */
[----:B------:R-:W-:Y:S01]  /*8d50*/  MOV R67, R66 ;  /* 0x0000004200437202 */ /* 0x000fe20000000f00 */
[----:B------:R-:W-:Y:S02]  /*8d60*/  IMAD.MOV.U32 R41, RZ, RZ, R39 ;  /* 0x000000ffff297224 */ /* 0x000fe400078e0027 */
[----:B------:R-:W4:Y:S01]  /*8d70*/  LDL.LU R39, [R1+0xa4] ;  /* 0x0000a40001277983 */ /* 0x000f220000300800 */
[----:B------:R-:W-:-:S02]  /*8d80*/  IMAD.MOV.U32 R48, RZ, RZ, R43 ;  /* 0x000000ffff307224 */ /* 0x000fc400078e002b */
[----:B------:R-:W-:Y:S01]  /*8d90*/  IMAD.MOV.U32 R66, RZ, RZ, R65 ;  /* 0x000000ffff427224 */ /* 0x000fe200078e0041 */
[----:B------:R-:W4:Y:S01]  /*8da0*/  LDL.LU R43, [R1+0x68] ;  /* 0x00006800012b7983 */ /* 0x000f220000300800 */
[----:B------:R-:W-:Y:S01]  /*8db0*/  MOV R65, R64 ;  /* 0x0000004000417202 */ /* 0x000fe20000000f00 */
[----:B------:R-:W-:Y:S01]  /*8dc0*/  IMAD.MOV.U32 R64, RZ, RZ, R63 ;  /* 0x000000ffff407224 */ /* 0x000fe200078e003f */
[----:B------:R-:W-:Y:S01]  /*8dd0*/  MOV R63, R62 ;  /* 0x0000003e003f7202 */ /* 0x000fe20000000f00 */
[----:B------:R-:W3:Y:S04]  /*8de0*/  LDL.LU R58, [R1+0xb0] ;  /* 0x0000b000013a7983 */ /* 0x000ee80000300800 */
[----:B------:R-:W4:Y:S04]  /*8df0*/  LDL.LU R52, [R1+0xb4] ;  /* 0x0000b40001347983 */ /* 0x000f280000300800 */
[----:B------:R-:W3:Y:S01]  /*8e00*/  LDL.LU R62, [R1+0x84] ;  /* 0x00008400013e7983 */ /* 0x000ee20000300800 */
[----:B--2---:R-:W-:-:S02]  /*8e10*/  IMAD R31, R31, UR5, RZ ;  /* 0x000000051f1f7c24 */ /* 0x004fc4000f8e02ff */
[----:B------:R-:W-:Y:S02]  /*8e20*/  IMAD R16, R16, UR5, R11 ;  /* 0x0000000510107c24 */ /* 0x000fe4000f8e020b */
[----:B------:R-:W-:Y:S02]  /*8e30*/  IMAD R11, R68, UR4, RZ ;  /* 0x00000004440b7c24 */ /* 0x000fe4000f8e02ff */
[----:B------:R-:W-:Y:S02]  /*8e40*/  IMAD.MOV.U32 R68, RZ, RZ, R66 ;  /* 0x000000ffff447224 */ /* 0x000fe400078e0042 */
[----:B------:R-:W-:Y:S01]  /*8e50*/  IMAD R31, R67, UR4, R31 ;  /* 0x00000004431f7c24 */ /* 0x000fe2000f8e021f */
[----:B------:R-:W-:Y:S01]  /*8e60*/  MOV R67, R65 ;  /* 0x0000004100437202 */ /* 0x000fe20000000f00 */
[----:B------:R-:W-:Y:S02]  /*8e70*/  IMAD.MOV.U32 R66, RZ, RZ, R63 ;  /* 0x000000ffff427224 */ /* 0x000fe400078e003f */
[----:B------:R-:W-:-:S02]  /*8e80*/  IMAD R14, R14, UR5, R7 ;  /* 0x000000050e0e7c24 */ /* 0x000fc4000f8e0207 */
[----:B------:R-:W-:Y:S02]  /*8e90*/  IMAD.MOV.U32 R65, RZ, RZ, R57 ;  /* 0x000000ffff417224 */ /* 0x000fe400078e0039 */
[----:B------:R-:W-:Y:S01]  /*8ea0*/  IMAD R7, R69, UR4, RZ ;  /* 0x0000000445077c24 */ /* 0x000fe2000f8e02ff */
[----:B---3--:R-:W-:Y:S02]  /*8eb0*/  MOV R63, R62 ;  /* 0x0000003e003f7202 */ /* 0x008fe40000000f00 */
[----:B------:R-:W2:Y:S04]  /*8ec0*/  LDL.LU R62, [R1+0xbc] ;  /* 0x0000bc00013e7983 */ /* 0x000ea80000300800 */
[----:B------:R-:W3:Y:S04]  /*8ed0*/  LDL.LU R57, [R1+0x80] ;  /* 0x0000800001397983 */ /* 0x000ee80000300800 */
[----:B------:R-:W4:Y:S01]  /*8ee0*/  LDL.LU R69, [R1+0xf8] ;  /* 0x0000f80001457983 */ /* 0x000f220000300800 */
[----:B------:R-:W-:-:S02]  /*8ef0*/  IMAD R0, R9, UR5, RZ ;  /* 0x0000000509007c24 */ /* 0x000fc4000f8e02ff */
[----:B------:R-:W-:Y:S02]  /*8f00*/  IMAD R35, R35, UR5, RZ ;  /* 0x0000000523237c24 */ /* 0x000fe4000f8e02ff */
[----:B------:R-:W-:Y:S02]  /*8f10*/  IMAD R9, R225, UR4, R0 ;  /* 0x00000004e1097c24 */ /* 0x000fe4000f8e0200 */
[----:B------:R-:W-:Y:S01]  /*8f20*/  IMAD R35, R67, UR4, R35 ;  /* 0x0000000443237c24 */ /* 0x000fe2000f8e0223 */
[----:B------:R-:W-:Y:S01]  /*8f30*/  MOV R67, R66 ;  /* 0x0000004200437202 */ /* 0x000fe20000000f00 */
[----:B------:R-:W-:Y:S01]  /*8f40*/  IMAD R18, R18, UR5, R7 ;  /* 0x0000000512127c24 */ /* 0x000fe2000f8e0207 */
[----:B------:R0:W-:Y:S01]  /*8f50*/  STG.E.64 desc[UR6][R4.64], R8 ;  /* 0x0000000804007986 */ /* 0x0001e2000c101b06 */
[----:B------:R-:W-:Y:S02]  /*8f60*/  IMAD R6, R13, UR5, RZ ;  /* 0x000000050d067c24 */ /* 0x000fe4000f8e02ff */
[----:B------:R-:W-:-:S02]  /*8f70*/  IMAD R21, R21, UR5, RZ ;  /* 0x0000000515157c24 */ /* 0x000fc4000f8e02ff */
[----:B------:R-:W-:Y:S02]  /*8f80*/  IMAD R13, R85, UR4, R6 ;  /* 0x00000004550d7c24 */ /* 0x000fe4000f8e0206 */
[----:B------:R-:W-:Y:S02]  /*8f90*/  IMAD R30, R30, UR5, R11 ;  /* 0x000000051e1e7c24 */ /* 0x000fe4000f8e020b */
[----:B------:R-:W-:Y:S02]  /*8fa0*/  IMAD R21, R67, UR4, R21 ;  /* 0x0000000443157c24 */ /* 0x000fe4000f8e0215 */
[----:B0-----:R-:W-:Y:S02]  /*8fb0*/  IMAD R9, R68, UR4, RZ ;  /* 0x0000000444097c24 */ /* 0x001fe4000f8e02ff */
[----:B------:R-:W-:-:S04]  /*8fc0*/  IMAD.WIDE R2, R46, 0x80, R2 ;  /* 0x000000802e027825 */ /* 0x000fc800078e0202 */
[----:B------:R-:W-:Y:S01]  /*8fd0*/  IMAD R20, R20, UR5, R9 ;  /* 0x0000000514147c24 */ /* 0x000fe2000f8e0209 */
[----:B------:R-:W-:Y:S04]  /*8fe0*/  STG.E.64 desc[UR6][R4.64+0x20], R12 ;  /* 0x0000200c04007986 */ /* 0x000fe8000c101b06 */
[----:B------:R0:W-:Y:S04]  /*8ff0*/  STG.E.64 desc[UR6][R4.64+0x40], R14 ;  /* 0x0000400e04007986 */ /* 0x0001e8000c101b06 */
[----:B------:R1:W-:Y:S04]  /*9000*/  STG.E.64 desc[UR6][R4.64+0x60], R16 ;  /* 0x0000601004007986 */ /* 0x0003e8000c101b06 */
[----:B------:R-:W-:Y:S04]  /*9010*/  STG.E.64 desc[UR6][R4.64+0x80], R18 ;  /* 0x0000801204007986 */ /* 0x000fe8000c101b06 */
[----:B------:R-:W-:Y:S04]  /*9020*/  STG.E.64 desc[UR6][R4.64+0xa0], R30 ;  /* 0x0000a01e04007986 */ /* 0x000fe8000c101b06 */
[----:B------:R-:W-:Y:S01]  /*9030*/  STG.E.64 desc[UR6][R4.64+0xe0], R20 ;  /* 0x0000e01404007986 */ /* 0x000fe2000c101b06 */
[----:B----4-:R-:W-:-:S02]  /*9040*/  IMAD R7, R69, UR4, RZ ;  /* 0x0000000445077c24 */ /* 0x010fc4000f8e02ff */
[----:B---3--:R-:W-:Y:S02]  /*9050*/  IMAD.MOV.U32 R66, RZ, RZ, R57 ;  /* 0x000000ffff427224 */ /* 0x008fe400078e0039 */
[----:B------:R-:W-:Y:S01]  /*9060*/  IMAD R34, R34, UR5, R7 ;  /* 0x0000000522227c24 */ /* 0x000fe2000f8e0207 */
[----:B------:R-:W-:Y:S01]  /*9070*/  MOV R57, R56 ;  /* 0x0000003800397202 */ /* 0x000fe20000000f00 */
[----:B------:R-:W-:Y:S01]  /*9080*/  IMAD.MOV.U32 R56, RZ, RZ, R54 ;  /* 0x000000ffff387224 */ /* 0x000fe200078e0036 */
[----:B------:R-:W-:Y:S02]  /*9090*/  MOV R54, R36 ;  /* 0x0000002400367202 */ /* 0x000fe40000000f00 */
[----:B------:R3:W-:Y:S04]  /*90a0*/  STG.E.64 desc[UR6][R4.64+0xc0], R34 ;  /* 0x0000c02204007986 */ /* 0x0007e8000c101b06 */
[----:B------:R-:W4:Y:S04]  /*90b0*/  LDL.LU R36, [R1+0x54] ;  /* 0x0000540001247983 */ /* 0x000f280000300800 */
[----:B0-----:R-:W4:Y:S04]  /*90c0*/  LDG.E.64 R14, desc[UR6][R2.64+0x60] ;  /* 0x00006006020e7981 */ /* 0x001f28000c1e1b00 */
[----:B------:R-:W4:Y:S04]  /*90d0*/  LDG.E.64 R6, desc[UR6][R2.64] ;  /* 0x0000000602067981 */ /* 0x000f28000c1e1b00 */
[----:B-1----:R-:W4:Y:S01]  /*90e0*/  LDG.E.64 R16, desc[UR6][R2.64+0x80] ;  /* 0x0000800602107981 */ /* 0x002f22000c1e1b00 */
[----:B------:R-:W-:-:S02]  /*90f0*/  IMAD R9, R220, UR4, RZ ;  /* 0x00000004dc097c24 */ /* 0x000fc4000f8e02ff */
[----:B------:R-:W-:Y:S01]  /*9100*/  IMAD.MOV.U32 R68, RZ, RZ, R57 ;  /* 0x000000ffff447224 */ /* 0x000fe200078e0039 */
[----:B------:R-:W-:Y:S01]  /*9110*/  MOV R69, R66 ;  /* 0x0000004200457202 */ /* 0x000fe20000000f00 */
[----:B------:R-:W4:Y:S01]  /*9120*/  LDG.E.64 R22, desc[UR6][R2.64+0xa0] ;  /* 0x0000a00602167981 */ /* 0x000f22000c1e1b00 */
[----:B--2---:R-:W-:Y:S02]  /*9130*/  MOV R66, R62 ;  /* 0x0000003e00427202 */ /* 0x004fe40000000f00 */
[----:B------:R-:W-:Y:S01]  /*9140*/  MOV R62, R58 ;  /* 0x0000003a003e7202 */ /* 0x000fe20000000f00 */
[----:B------:R-:W2:Y:S01]  /*9150*/  LDG.E.64 R10, desc[UR6][R2.64+0x20] ;  /* 0x00002006020a7981 */ /* 0x000ea2000c1e1b00 */
[----:B------:R-:W-:Y:S01]  /*9160*/  MOV R57, R56 ;  /* 0x0000003800397202 */ /* 0x000fe20000000f00 */
[----:B------:R-:W-:Y:S01]  /*9170*/  IMAD.MOV.U32 R56, RZ, RZ, R54 ;  /* 0x000000ffff387224 */ /* 0x000fe200078e0036 */
[----:B------:R-:W-:Y:S01]  /*9180*/  MOV R58, R50 ;  /* 0x00000032003a7202 */ /* 0x000fe20000000f00 */
[----:B------:R-:W2:Y:S01]  /*9190*/  LDG.E.64 R12, desc[UR6][R2.64+0x40] ;  /* 0x00004006020c7981 */ /* 0x000ea2000c1e1b00 */
[----:B------:R-:W-:-:S02]  /*91a0*/  MOV R54, R37 ;  /* 0x0000002500367202 */ /* 0x000fc40000000f00 */
[----:B------:R-:W-:Y:S01]  /*91b0*/  MOV R50, R47 ;  /* 0x0000002f00327202 */ /* 0x000fe20000000f00 */
[----:B---3--:R-:W-:Y:S01]  /*91c0*/  IMAD R5, R112, UR4, RZ ;  /* 0x0000000470057c24 */ /* 0x008fe2000f8e02ff */
[----:B------:R-:W3:Y:S04]  /*91d0*/  LDG.E.64 R24, desc[UR6][R2.64+0xc0] ;  /* 0x0000c00602187981 */ /* 0x000ee8000c1e1b00 */
[----:B------:R-:W3:Y:S01]  /*91e0*/  LDG.E.64 R18, desc[UR6][R2.64+0xe0] ;  /* 0x0000e00602127981 */ /* 0x000ee2000c1e1b00 */
[----:B----4-:R-:W-:-:S03]  /*91f0*/  IMAD.MOV.U32 R67, RZ, RZ, R36 ;  /* 0x000000ffff437224 */ /* 0x010fc600078e0024 */
[----:B------:R-:W4:Y:S01]  /*9200*/  LDL.LU R36, [R1+0x2c] ;  /* 0x00002c0001247983 */ /* 0x000f220000300800 */
[----:B------:R-:W-:-:S03]  /*9210*/  IMAD R15, R15, UR5, RZ ;  /* 0x000000050f0f7c24 */ /* 0x000fc6000f8e02ff */
[----:B------:R-:W4:Y:S01]  /*9220*/  LDL.LU R37, [R1+0x28] ;  /* 0x0000280001257983 */ /* 0x000f220000300800 */
[----:B------:R-:W-:Y:S02]  /*9230*/  IMAD R6, R6, UR5, R9 ;  /* 0x0000000506067c24 */ /* 0x000fe4000f8e0209 */
[----:B------:R-:W-:Y:S02]  /*9240*/  IMAD R9, R68, UR4, RZ ;  /* 0x0000000444097c24 */ /* 0x000fe4000f8e02ff */
[----:B------:R-:W-:Y:S02]  /*9250*/  IMAD R15, R67, UR4, R15 ;  /* 0x00000004430f7c24 */ /* 0x000fe4000f8e020f */
[----:B------:R-:W-:Y:S01]  /*9260*/  IMAD.MOV.U32 R68, RZ, RZ, R65 ;  /* 0x000000ffff447224 */ /* 0x000fe200078e0041 */
[----:B------:R-:W-:Y:S01]  /*9270*/  MOV R65, R64 ;  /* 0x0000004000417202 */ /* 0x000fe20000000f00 */
[----:B------:R-:W-:Y:S02]  /*9280*/  IMAD.MOV.U32 R67, RZ, RZ, R63 ;  /* 0x000000ffff437224 */ /* 0x000fe400078e003f */
[----:B------:R-:W-:-:S02]  /*9290*/  IMAD R17, R17, UR5, RZ ;  /* 0x0000000511117c24 */ /* 0x000fc4000f8e02ff */
[----:B------:R-:W-:Y:S01]  /*92a0*/  IMAD.MOV.U32 R64, RZ, RZ, R61 ;  /* 0x000000ffff407224 */ /* 0x000fe200078e003d */
[----:B------:R-:W-:Y:S01]  /*92b0*/  MOV R63, R51 ;  /* 0x00000033003f7202 */ /* 0x000fe20000000f00 */
[----:B------:R-:W-:Y:S01]  /*92c0*/  IMAD R17, R67, UR4, R17 ;  /* 0x0000000443117c24 */ /* 0x000fe2000f8e0211 */
[----:B------:R-:W-:Y:S01]  /*92d0*/  MOV R67, R66 ;  /* 0x0000004200437202 */ /* 0x000fe20000000f00 */
[----:B------:R-:W-:Y:S01]  /*92e0*/  IMAD.MOV.U32 R66, RZ, RZ, R65 ;  /* 0x000000ffff427224 */ /* 0x000fe200078e0041 */
[----:B------:R-:W-:Y:S01]  /*92f0*/  MOV R61, R60 ;  /* 0x0000003c003d7202 */ /* 0x000fe20000000f00 */
[----:B------:R-:W-:Y:S01]  /*9300*/  IMAD.MOV.U32 R60, RZ, RZ, R52 ;  /* 0x000000ffff3c7224 */ /* 0x000fe200078e0034 */
[----:B------:R-:W-:Y:S01]  /*9310*/  MOV R65, R64 ;  /* 0x0000004000417202 */ /* 0x000fe20000000f00 */
[----:B------:R-:W4:Y:S01]  /*9320*/  LDL.LU R52, [R1+0xa8] ;  /* 0x0000a80001347983 */ /* 0x000f220000300800 */
[----:B------:R-:W-:Y:S01]  /*9330*/  MOV R64, R63 ;  /* 0x0000003f00407202 */ /* 0x000fe20000000f00 */
[----:B------:R-:W-:-:S02]  /*9340*/  IMAD.MOV.U32 R51, RZ, RZ, R48 ;  /* 0x000000ffff337224 */ /* 0x000fc400078e0030 */
[----:B------:R-:W4:Y:S01]  /*9350*/  LDL.LU R47, [R1+0x114] ;  /* 0x00011400012f7983 */ /* 0x000f220000300800 */
[----:B------:R-:W-:Y:S01]  /*9360*/  IMAD.MOV.U32 R63, RZ, RZ, R58 ;  /* 0x000000ffff3f7224 */ /* 0x000fe200078e003a */
[----:B------:R-:W-:Y:S02]  /*9370*/  MOV R58, R45 ;  /* 0x0000002d003a7202 */ /* 0x000fe40000000f00 */
[----:B------:R-:W4:Y:S04]  /*9380*/  LDL.LU R48, [R1+0x110] ;  /* 0x0001100001307983 */ /* 0x000f280000300800 */
[----:B------:R-:W3:Y:S01]  /*9390*/  LDL.LU R45, [R1+0x48] ;  /* 0x00004800012d7983 */ /* 0x000ee20000300800 */
[----:B------:R-:W-:Y:S02]  /*93a0*/  IMAD R23, R23, UR5, RZ ;  /* 0x0000000517177c24 */ /* 0x000fe4000f8e02ff */
[----:B--2---:R-:W-:-:S02]  /*93b0*/  IMAD R10, R10, UR5, R5 ;  /* 0x000000050a0a7c24 */ /* 0x004fc4000f8e0205 */
[----:B------:R-:W-:Y:S02]  /*93c0*/  IMAD R5, R208, UR4, RZ ;  /* 0x00000004d0057c24 */ /* 0x000fe4000f8e02ff */
[----:B------:R-:W-:Y:S02]  /*93d0*/  IMAD R14, R14, UR5, R9 ;  /* 0x000000050e0e7c24 */ /* 0x000fe4000f8e0209 */
[----:B------:R-:W-:Y:S02]  /*93e0*/  IMAD R9, R68, UR4, RZ ;  /* 0x0000000444097c24 */ /* 0x000fe4000f8e02ff */
[----:B------:R-:W-:Y:S01]  /*93f0*/  IMAD R23, R67, UR4, R23 ;  /* 0x0000000443177c24 */ /* 0x000fe2000f8e0217 */
[----:B------:R-:W-:Y:S01]  /*9400*/  MOV R67, R66 ;  /* 0x0000004200437202 */ /* 0x000fe20000000f00 */
[----:B------:R-:W-:Y:S01]  /*9410*/  IMAD.MOV.U32 R68, RZ, RZ, R65 ;  /* 0x000000ffff447224 */ /* 0x000fe200078e0041 */
[----:B------:R-:W-:Y:S01]  /*9420*/  MOV R66, R63 ;  /* 0x0000003f00427202 */ /* 0x000fe20000000f00 */
[----:B------:R-:W-:-:S02]  /*9430*/  IMAD R12, R12, UR5, R5 ;  /* 0x000000050c0c7c24 */ /* 0x000fc4000f8e0205 */
        /* <DEDUP_REMOVED lines=8> */
[----:B------:R-:W-:Y:S02]  /*94c0*/  IMAD R16, R16, UR5, R5 ;  /* 0x0000000510107c24 */ /* 0x000fe4000f8e0205 */
[----:B------:R-:W-:Y:S01]  /*94d0*/  IMAD R25, R67, UR4, R25 ;  /* 0x0000000443197c24 */ /* 0x000fe2000f8e0219 */
[----:B------:R0:W-:Y:S01]  /*94e0*/  STG.E.64 desc[UR6][R2.64], R6 ;  /* 0x0000000602007986 */ /* 0x0001e2000c101b06 */
[----:B------:R-:W-:Y:S02]  /*94f0*/  IMAD R4, R11, UR5, RZ ;  /* 0x000000050b047c24 */ /* 0x000fe4000f8e02ff */
[----:B------:R-:W-:-:S02]  /*9500*/  IMAD R0, R13, UR5, RZ ;  /* 0x000000050d007c24 */ /* 0x000fc4000f8e02ff */
[----:B------:R-:W-:Y:S02]  /*9510*/  IMAD R19, R19, UR5, RZ ;  /* 0x0000000513137c24 */ /* 0x000fe4000f8e02ff */
[----:B------:R-:W-:Y:S02]  /*9520*/  IMAD.MOV.U32 R67, RZ, RZ, R66 ;  /* 0x000000ffff437224 */ /* 0x000fe400078e0042 */
[----:B------:R-:W-:Y:S02]  /*9530*/  IMAD R11, R113, UR4, R4 ;  /* 0x00000004710b7c24 */ /* 0x000fe4000f8e0204 */
[----:B0-----:R-:W-:Y:S02]  /*9540*/  IMAD R7, R68, UR4, RZ ;  /* 0x0000000444077c24 */ /* 0x001fe4000f8e02ff */
[----:B------:R-:W-:Y:S02]  /*9550*/  IMAD R13, R209, UR4, R0 ;  /* 0x00000004d10d7c24 */ /* 0x000fe4000f8e0200 */
[----:B------:R-:W-:-:S02]  /*9560*/  IMAD R22, R22, UR5, R9 ;  /* 0x0000000516167c24 */ /* 0x000fc4000f8e0209 */
[----:B------:R-:W-:Y:S02]  /*9570*/  IMAD R18, R18, UR5, R7 ;  /* 0x0000000512127c24 */ /* 0x000fe4000f8e0207 */
[----:B------:R-:W-:Y:S01]  /*9580*/  IMAD R19, R67, UR4, R19 ;  /* 0x0000000443137c24 */ /* 0x000fe2000f8e0213 */
[----:B------:R0:W-:Y:S04]  /*9590*/  STG.E.64 desc[UR6][R2.64+0x20], R10 ;  /* 0x0000200a02007986 */ /* 0x0001e8000c101b06 */
[----:B------:R-:W-:Y:S04]  /*95a0*/  STG.E.64 desc[UR6][R2.64+0x40], R12 ;  /* 0x0000400c02007986 */ /* 0x000fe8000c101b06 */
[----:B------:R1:W-:Y:S04]  /*95b0*/  STG.E.64 desc[UR6][R2.64+0x60], R14 ;  /* 0x0000600e02007986 */ /* 0x0003e8000c101b06 */
[----:B------:R3:W-:Y:S04]  /*95c0*/  STG.E.64 desc[UR6][R2.64+0x80], R16 ;  /* 0x0000801002007986 */ /* 0x0007e8000c101b06 */
[----:B------:R-:W-:Y:S04]  /*95d0*/  STG.E.64 desc[UR6][R2.64+0xa0], R22 ;  /* 0x0000a01602007986 */ /* 0x000fe8000c101b06 */
[----:B------:R-:W-:Y:S01]  /*95e0*/  STG.E.64 desc[UR6][R2.64+0xe0], R18 ;  /* 0x0000e01202007986 */ /* 0x000fe2000c101b06 */
[----:B------:R-:W-:-:S02]  /*95f0*/  MOV R66, R65 ;  /* 0x0000004100427202 */ /* 0x000fc40000000f00 */
[----:B------:R-:W-:Y:S01]  /*9600*/  MOV R65, R64 ;  /* 0x0000004000417202 */ /* 0x000fe20000000f00 */
[----:B----4-:R-:W-:-:S04]  /*9610*/  IMAD R5, R69, UR4, RZ ;  /* 0x0000000445057c24 */ /* 0x010fc8000f8e02ff */
[----:B------:R-:W-:Y:S02]  /*9620*/  IMAD R24, R24, UR5, R5 ;  /* 0x0000000518187c24 */ /* 0x000fe4000f8e0205 */
[----:B------:R-:W-:-:S03]  /*9630*/  IMAD.WIDE R4, R46, 0x20, R2 ;  /* 0x000000202e047825 */ /* 0x000fc600078e0202 */
[----:B------:R4:W-:Y:S04]  /*9640*/  STG.E.64 desc[UR6][R2.64+0xc0], R24 ;  /* 0x0000c01802007986 */ /* 0x0009e8000c101b06 */
[----:B------:R-:W2:Y:S04]  /*9650*/  LDG.E.64 R6, desc[UR6][R4.64] ;  /* 0x0000000604067981 */ /* 0x000ea8000c1e1b00 */
[----:B0-----:R-:W2:Y:S04]  /*9660*/  LDG.E.64 R10, desc[UR6][R4.64+0x20] ;  /* 0x00002006040a7981 */ /* 0x001ea8000c1e1b00 */
[----:B-1----:R-:W2:Y:S01]  /*9670*/  LDG.E.64 R14, desc[UR6][R4.64+0x40] ;  /* 0x00004006040e7981 */ /* 0x002ea2000c1e1b00 */
[----:B---3--:R-:W-:-:S03]  /*9680*/  IMAD.MOV.U32 R64, RZ, RZ, R63 ;  /* 0x000000ffff407224 */ /* 0x008fc600078e003f */
[----:B------:R-:W3:Y:S01]  /*9690*/  LDG.E.64 R20, desc[UR6][R4.64+0x60] ;  /* 0x0000600604147981 */ /* 0x000ee2000c1e1b00 */
[----:B------:R-:W-:-:S03]  /*96a0*/  MOV R63, R61 ;  /* 0x0000003d003f7202 */ /* 0x000fc60000000f00 */
[----:B------:R-:W3:Y:S01]  /*96b0*/  LDG.E.64 R26, desc[UR6][R4.64+0x80] ;  /* 0x00008006041a7981 */ /* 0x000ee2000c1e1b00 */
[----:B------:R-:W-:-:S03]  /*96c0*/  MOV R61, R59 ;  /* 0x0000003b003d7202 */ /* 0x000fc60000000f00 */
[----:B------:R-:W3:Y:S04]  /*96d0*/  LDG.E.64 R30, desc[UR6][R4.64+0xa0] ;  /* 0x0000a006041e7981 */ /* 0x000ee8000c1e1b00 */
[----:B------:R-:W3:Y:S04]  /*96e0*/  LDG.E.64 R34, desc[UR6][R4.64+0xc0] ;  /* 0x0000c00604227981 */ /* 0x000ee8000c1e1b00 */
[----:B------:R-:W3:Y:S04]  /*96f0*/  LDG.E.64 R16, desc[UR6][R4.64+0xe0] ;  /* 0x0000e00604107981 */ /* 0x000ee8000c1e1b00 */
[----:B------:R-:W3:Y:S01]  /*9700*/  LDL.LU R59, [R1+0xec] ;  /* 0x0000ec00013b7983 */ /* 0x000ee20000300800 */
[----:B------:R-:W-:-:S02]  /*9710*/  IMAD R9, R200, UR4, RZ ;  /* 0x00000004c8097c24 */ /* 0x000fc4000f8e02ff */
[----:B------:R-:W-:Y:S02]  /*9720*/  IMAD R13, R32, UR4, RZ ;  /* 0x00000004200d7c24 */ /* 0x000fe4000f8e02ff */
[----:B----4-:R-:W-:-:S04]  /*9730*/  IMAD.WIDE R2, R46, 0x40, R2 ;  /* 0x000000402e027825 */ /* 0x010fc800078e0202 */
[----:B--2---:R-:W-:Y:S02]  /*9740*/  IMAD R6, R6, UR5, R9 ;  /* 0x0000000506067c24 */ /* 0x004fe4000f8e0209 */
[----:B------:R-:W-:Y:S02]  /*9750*/  IMAD R0, R7, UR5, RZ ;  /* 0x0000000507007c24 */ /* 0x000fe4000f8e02ff */
[----:B------:R-:W-:Y:S02]  /*9760*/  IMAD R9, R66, UR4, RZ ;  /* 0x0000000442097c24 */ /* 0x000fe4000f8e02ff */
[----:B------:R-:W-:Y:S02]  /*9770*/  IMAD R7, R201, UR4, R0 ;  /* 0x00000004c9077c24 */ /* 0x000fe4000f8e0200 */
[----:B------:R-:W-:Y:S02]  /*9780*/  IMAD R10, R10, UR5, R13 ;  /* 0x000000050a0a7c24 */ /* 0x000fe4000f8e020d */
[----:B------:R-:W-:-:S02]  /*9790*/  IMAD R14, R14, UR5, R9 ;  /* 0x000000050e0e7c24 */ /* 0x000fc4000f8e0209 */
[----:B------:R-:W-:Y:S02]  /*97a0*/  IMAD R13, R65, UR4, RZ ;  /* 0x00000004410d7c24 */ /* 0x000fe4000f8e02ff */
[----:B------:R-:W-:Y:S01]  /*97b0*/  IMAD R9, R62, UR4, RZ ;  /* 0x000000043e097c24 */ /* 0x000fe2000f8e02ff */
[----:B------:R0:W-:Y:S01]  /*97c0*/  STG.E.64 desc[UR6][R4.64], R6 ;  /* 0x0000000604007986 */ /* 0x0001e2000c101b06 */
[----:B---3--:R-:W-:Y:S02]  /*97d0*/  IMAD R20, R20, UR5, R13 ;  /* 0x0000000514147c24 */ /* 0x008fe4000f8e020d */
[----:B------:R-:W-:Y:S02]  /*97e0*/  IMAD R26, R26, UR5, R9 ;  /* 0x000000051a1a7c24 */ /* 0x000fe4000f8e0209 */
[----:B------:R-:W-:Y:S02]  /*97f0*/  IMAD R8, R11, UR5, RZ ;  /* 0x000000050b087c24 */ /* 0x000fe4000f8e02ff */
[----:B------:R-:W-:-:S02]  /*9800*/  IMAD R15, R15, UR5, RZ ;  /* 0x000000050f0f7c24 */ /* 0x000fc4000f8e02ff */
[----:B------:R-:W-:Y:S02]  /*9810*/  IMAD R21, R21, UR5, RZ ;  /* 0x0000000515157c24 */ /* 0x000fe4000f8e02ff */
[----:B------:R-:W-:Y:S02]  /*9820*/  IMAD R27, R27, UR5, RZ ;  /* 0x000000051b1b7c24 */ /* 0x000fe4000f8e02ff */
[----:B------:R-:W-:Y:S02]  /*9830*/  IMAD R13, R61, UR4, RZ ;  /* 0x000000043d0d7c24 */ /* 0x000fe4000f8e02ff */
[----:B------:R-:W-:Y:S02]  /*9840*/  IMAD R31, R31, UR5, RZ ;  /* 0x000000051f1f7c24 */ /* 0x000fe4000f8e02ff */
[----:B0-----:R-:W-:Y:S02]  /*9850*/  IMAD R7, R58, UR4, RZ ;  /* 0x000000043a077c24 */ /* 0x001fe4000f8e02ff */
[----:B------:R-:W-:-:S02]  /*9860*/  IMAD R35, R35, UR5, RZ ;  /* 0x0000000523237c24 */ /* 0x000fc4000f8e02ff */
[----:B------:R-:W-:Y:S02]  /*9870*/  IMAD R9, R236, UR4, RZ ;  /* 0x00000004ec097c24 */ /* 0x000fe4000f8e02ff */
[----:B------:R-:W-:Y:S02]  /*9880*/  IMAD R0, R17, UR5, RZ ;  /* 0x0000000511007c24 */ /* 0x000fe4000f8e02ff */
[----:B------:R-:W-:Y:S02]  /*9890*/  IMAD R11, R33, UR4, R8 ;  /* 0x00000004210b7c24 */ /* 0x000fe4000f8e0208 */
[----:B------:R-:W-:Y:S02]  /*98a0*/  IMAD R15, R64, UR4, R15 ;  /* 0x00000004400f7c24 */ /* 0x000fe4000f8e020f */
[----:B------:R-:W-:Y:S02]  /*98b0*/  IMAD R21, R63, UR4, R21 ;  /* 0x000000043f157c24 */ /* 0x000fe4000f8e0215 */
[----:B------:R-:W-:-:S02]  /*98c0*/  IMAD R27, R60, UR4, R27 ;  /* 0x000000043c1b7c24 */ /* 0x000fc4000f8e021b */
[----:B------:R-:W-:Y:S02]  /*98d0*/  IMAD R30, R30, UR5, R13 ;  /* 0x000000051e1e7c24 */ /* 0x000fe4000f8e020d */
[----:B------:R-:W-:Y:S02]  /*98e0*/  IMAD R31, R59, UR4, R31 ;  /* 0x000000043b1f7c24 */ /* 0x000fe4000f8e021f */
[----:B------:R-:W-:Y:S02]  /*98f0*/  IMAD R34, R34, UR5, R7 ;  /* 0x0000000522227c24 */ /* 0x000fe4000f8e0207 */
[----:B------:R-:W-:Y:S02]  /*9900*/  IMAD R35, R57, UR4, R35 ;  /* 0x0000000439237c24 */ /* 0x000fe4000f8e0223 */
[----:B------:R-:W-:Y:S02]  /*9910*/  IMAD R16, R16, UR5, R9 ;  /* 0x0000000510107c24 */ /* 0x000fe4000f8e0209 */
[----:B------:R-:W-:Y:S01]  /*9920*/  IMAD R17, R237, UR4, R0 ;  /* 0x00000004ed117c24 */ /* 0x000fe2000f8e0200 */
[----:B------:R0:W-:Y:S04]  /*9930*/  STG.E.64 desc[UR6][R4.64+0x20], R10 ;  /* 0x0000200a04007986 */ /* 0x0001e8000c101b06 */
[----:B------:R1:W-:Y:S04]  /*9940*/  STG.E.64 desc[UR6][R4.64+0x40], R14 ;  /* 0x0000400e04007986 */ /* 0x0003e8000c101b06 */
[----:B------:R2:W-:Y:S04]  /*9950*/  STG.E.64 desc[UR6][R4.64+0x60], R20 ;  /* 0x0000601404007986 */ /* 0x0005e8000c101b06 */
[----:B------:R-:W-:Y:S04]  /*9960*/  STG.E.64 desc[UR6][R4.64+0x80], R26 ;  /* 0x0000801a04007986 */ /* 0x000fe8000c101b06 */
[----:B------:R-:W-:Y:S04]  /*9970*/  STG.E.64 desc[UR6][R4.64+0xa0], R30 ;  /* 0x0000a01e04007986 */ /* 0x000fe8000c101b06 */
[----:B------:R-:W-:Y:S04]  /*9980*/  STG.E.64 desc[UR6][R4.64+0xc0], R34 ;  /* 0x0000c02204007986 */ /* 0x000fe8000c101b06 */
[----:B------:R3:W-:Y:S04]  /*9990*/  STG.E.64 desc[UR6][R4.64+0xe0], R16 ;  /* 0x0000e01004007986 */ /* 0x0007e8000c101b06 */
[----:B0-----:R-:W4:Y:S04]  /*99a0*/  LDG.E.64 R10, desc[UR6][R2.64+0x20] ;  /* 0x00002006020a7981 */ /* 0x001f28000c1e1b00 */
[----:B------:R-:W4:Y:S04]  /*99b0*/  LDG.E.64 R6, desc[UR6][R2.64] ;  /* 0x0000000602067981 */ /* 0x000f28000c1e1b00 */
[----:B------:R-:W4:Y:S04]  /*99c0*/  LDG.E.64 R12, desc[UR6][R2.64+0x40] ;  /* 0x00004006020c7981 */ /* 0x000f28000c1e1b00 */
[----:B-1----:R-:W4:Y:S04]  /*99d0*/  LDG.E.64 R14, desc[UR6][R2.64+0x60] ;  /* 0x00006006020e7981 */ /* 0x002f28000c1e1b00 */
[----:B------:R-:W4:Y:S04]  /*99e0*/  LDG.E.64 R18, desc[UR6][R2.64+0x80] ;  /* 0x0000800602127981 */ /* 0x000f28000c1e1b00 */
[----:B--2---:R-:W2:Y:S04]  /*99f0*/  LDG.E.64 R20, desc[UR6][R2.64+0xa0] ;  /* 0x0000a00602147981 */ /* 0x004ea8000c1e1b00 */
[----:B------:R-:W2:Y:S04]  /*9a00*/  LDG.E.64 R22, desc[UR6][R2.64+0xc0] ;  /* 0x0000c00602167981 */ /* 0x000ea8000c1e1b00 */
[----:B------:R-:W2:Y:S01]  /*9a10*/  LDG.E.64 R24, desc[UR6][R2.64+0xe0] ;  /* 0x0000e00602187981 */ /* 0x000ea2000c1e1b00 */
[----:B---3--:R-:W-:-:S02]  /*9a20*/  IMAD R5, R28, UR4, RZ ;  /* 0x000000041c057c24 */ /* 0x008fc4000f8e02ff */
[----:B------:R-:W-:Y:S02]  /*9a30*/  IMAD R9, R232, UR4, RZ ;  /* 0x00000004e8097c24 */ /* 0x000fe4000f8e02ff */
[----:B----4-:R-:W-:Y:S02]  /*9a40*/  IMAD R10, R10, UR5, R5 ;  /* 0x000000050a0a7c24 */ /* 0x010fe4000f8e0205 */
[----:B------:R-:W-:Y:S02]  /*9a50*/  IMAD R5, R56, UR4, RZ ;  /* 0x0000000438057c24 */ /* 0x000fe4000f8e02ff */
[----:B------:R-:W-:Y:S02]  /*9a60*/  IMAD R0, R7, UR5, RZ ;  /* 0x0000000507007c24 */ /* 0x000fe4000f8e02ff */
[----:B------:R-:W-:Y:S02]  /*9a70*/  IMAD R6, R6, UR5, R9 ;  /* 0x0000000506067c24 */ /* 0x000fe4000f8e0209 */
[----:B------:R-:W-:-:S02]  /*9a80*/  IMAD R7, R233, UR4, R0 ;  /* 0x00000004e9077c24 */ /* 0x000fc4000f8e0200 */
[----:B------:R-:W-:Y:S02]  /*9a90*/  IMAD R12, R12, UR5, R5 ;  /* 0x000000050c0c7c24 */ /* 0x000fe4000f8e0205 */
[----:B------:R-:W-:Y:S02]  /*9aa0*/  IMAD R9, R55, UR4, RZ ;  /* 0x0000000437097c24 */ /* 0x000fe4000f8e02ff */
[----:B------:R-:W-:Y:S01]  /*9ab0*/  IMAD R5, R52, UR4, RZ ;  /* 0x0000000434057c24 */ /* 0x000fe2000f8e02ff */
[----:B------:R0:W-:Y:S01]  /*9ac0*/  STG.E.64 desc[UR6][R2.64], R6 ;  /* 0x0000000602007986 */ /* 0x0001e2000c101b06 */
[----:B------:R-:W-:Y:S02]  /*9ad0*/  IMAD R14, R14, UR5, R9 ;  /* 0x000000050e0e7c24 */ /* 0x000fe4000f8e0209 */
[----:B------:R-:W-:Y:S02]  /*9ae0*/  IMAD R18, R18, UR5, R5 ;  /* 0x0000000512127c24 */ /* 0x000fe4000f8e0205 */
[----:B------:R-:W-:-:S02]  /*9af0*/  IMAD R4, R11, UR5, RZ ;  /* 0x000000050b047c24 */ /* 0x000fc4000f8e02ff */
[----:B------:R-:W-:Y:S02]  /*9b00*/  IMAD R13, R13, UR5, RZ ;  /* 0x000000050d0d7c24 */ /* 0x000fe4000f8e02ff */
[----:B------:R-:W-:Y:S02]  /*9b10*/  IMAD R15, R15, UR5, RZ ;  /* 0x000000050f0f7c24 */ /* 0x000fe4000f8e02ff */
[----:B------:R-:W-:Y:S02]  /*9b20*/  IMAD R19, R19, UR5, RZ ;  /* 0x0000000513137c24 */ /* 0x000fe4000f8e02ff */
[----:B------:R-:W-:Y:S02]  /*9b30*/  IMAD R9, R51, UR4, RZ ;  /* 0x0000000433097c24 */ /* 0x000fe4000f8e02ff */
[----:B--2---:R-:W-:Y:S02]  /*9b40*/  IMAD R21, R21, UR5, RZ ;  /* 0x0000000515157c24 */ /* 0x004fe4000f8e02ff */
[----:B------:R-:W-:-:S02]  /*9b50*/  IMAD R5, R48, UR4, RZ ;  /* 0x0000000430057c24 */ /* 0x000fc4000f8e02ff */
[----:B------:R-:W-:Y:S02]  /*9b60*/  IMAD R23, R23, UR5, RZ ;  /* 0x0000000517177c24 */ /* 0x000fe4000f8e02ff */
[----:B0-----:R-:W-:Y:S02]  /*9b70*/  IMAD R7, R216, UR4, RZ ;  /* 0x00000004d8077c24 */ /* 0x001fe4000f8e02ff */
[----:B------:R-:W-:Y:S02]  /*9b80*/  IMAD R0, R25, UR5, RZ ;  /* 0x0000000519007c24 */ /* 0x000fe4000f8e02ff */
        /* <DEDUP_REMOVED lines=8> */
[----:B------:R-:W-:-:S02]  /*9c10*/  IMAD R24, R24, UR5, R7 ;  /* 0x0000000518187c24 */ /* 0x000fc4000f8e0207 */
[----:B------:R-:W-:Y:S02]  /*9c20*/  IMAD R25, R217, UR4, R0 ;  /* 0x00000004d9197c24 */ /* 0x000fe4000f8e0200 */
[----:B------:R-:W-:Y:S01]  /*9c30*/  IMAD.WIDE R4, R46, 0x20, R2 ;  /* 0x000000202e047825 */ /* 0x000fe200078e0202 */
[----:B------:R0:W-:Y:S04]  /*9c40*/  STG.E.64 desc[UR6][R2.64+0x20], R10 ;  /* 0x0000200a02007986 */ /* 0x0001e8000c101b06 */
[----:B------:R-:W-:Y:S04]  /*9c50*/  STG.E.64 desc[UR6][R2.64+0x40], R12 ;  /* 0x0000400c02007986 */ /* 0x000fe8000c101b06 */
[----:B------:R1:W-:Y:S04]  /*9c60*/  STG.E.64 desc[UR6][R2.64+0x60], R14 ;  /* 0x0000600e02007986 */ /* 0x0003e8000c101b06 */
[----:B------:R2:W-:Y:S04]  /*9c70*/  STG.E.64 desc[UR6][R2.64+0x80], R18 ;  /* 0x0000801202007986 */ /* 0x0005e8000c101b06 */
[----:B------:R-:W-:Y:S04]  /*9c80*/  STG.E.64 desc[UR6][R2.64+0xa0], R20 ;  /* 0x0000a01402007986 */ /* 0x000fe8000c101b06 */
[----:B------:R-:W-:Y:S04]  /*9c90*/  STG.E.64 desc[UR6][R2.64+0xc0], R22 ;  /* 0x0000c01602007986 */ /* 0x000fe8000c101b06 */
[----:B------:R3:W-:Y:S04]  /*9ca0*/  STG.E.64 desc[UR6][R2.64+0xe0], R24 ;  /* 0x0000e01802007986 */ /* 0x0007e8000c101b06 */
[----:B0-----:R-:W4:Y:S04]  /*9cb0*/  LDG.E.64 R10, desc[UR6][R4.64+0x20] ;  /* 0x00002006040a7981 */ /* 0x001f28000c1e1b00 */
[----:B------:R-:W4:Y:S04]  /*9cc0*/  LDG.E.64 R6, desc[UR6][R4.64] ;  /* 0x0000000604067981 */ /* 0x000f28000c1e1b00 */
[----:B-1----:R-:W4:Y:S04]  /*9cd0*/  LDG.E.64 R14, desc[UR6][R4.64+0x60] ;  /* 0x00006006040e7981 */ /* 0x002f28000c1e1b00 */
[----:B------:R-:W4:Y:S04]  /*9ce0*/  LDG.E.64 R12, desc[UR6][R4.64+0x40] ;  /* 0x00004006040c7981 */ /* 0x000f28000c1e1b00 */
[----:B------:R-:W4:Y:S04]  /*9cf0*/  LDG.E.64 R16, desc[UR6][R4.64+0x80] ;  /* 0x0000800604107981 */ /* 0x000f28000c1e1b00 */
[----:B------:R-:W4:Y:S04]  /*9d00*/  LDG.E.64 R26, desc[UR6][R4.64+0xa0] ;  /* 0x0000a006041a7981 */ /* 0x000f28000c1e1b00 */
[----:B------:R-:W4:Y:S04]  /*9d10*/  LDG.E.64 R28, desc[UR6][R4.64+0xc0] ;  /* 0x0000c006041c7981 */ /* 0x000f28000c1e1b00 */
[----:B--2---:R-:W2:Y:S01]  /*9d20*/  LDG.E.64 R18, desc[UR6][R4.64+0xe0] ;  /* 0x0000e00604127981 */ /* 0x004ea2000c1e1b00 */
        /* <DEDUP_REMOVED lines=9> */
[----:B------:R-:W-:Y:S02]  /*9dc0*/  IMAD R9, R45, UR4, RZ ;  /* 0x000000042d097c24 */ /* 0x000fe4000f8e02ff */
[----:B------:R-:W-:Y:S01]  /*9dd0*/  IMAD R3, R41, UR4, RZ ;  /* 0x0000000429037c24 */ /* 0x000fe2000f8e02ff */
[----:B------:R0:W-:Y:S01]  /*9de0*/  STG.E.64 desc[UR6][R4.64], R6 ;  /* 0x0000000604007986 */ /* 0x0001e2000c101b06 */
[----:B------:R-:W-:Y:S02]  /*9df0*/  IMAD R11, R205, UR4, R0 ;  /* 0x00000004cd0b7c24 */ /* 0x000fe4000f8e0200 */
[----:B------:R-:W-:-:S02]  /*9e00*/  IMAD R12, R12, UR5, R9 ;  /* 0x000000050c0c7c24 */ /* 0x000fc4000f8e0209 */
[----:B------:R-:W-:Y:S02]  /*9e10*/  IMAD R16, R16, UR5, R3 ;  /* 0x0000000510107c24 */ /* 0x000fe4000f8e0203 */
[----:B------:R-:W-:Y:S02]  /*9e20*/  IMAD R13, R13, UR5, RZ ;  /* 0x000000050d0d7c24 */ /* 0x000fe4000f8e02ff */
[----:B------:R-:W-:Y:S02]  /*9e30*/  IMAD R15, R15, UR5, RZ ;  /* 0x000000050f0f7c24 */ /* 0x000fe4000f8e02ff */
[----:B------:R-:W-:Y:S02]  /*9e40*/  IMAD R17, R17, UR5, RZ ;  /* 0x0000000511117c24 */ /* 0x000fe4000f8e02ff */
[----:B------:R-:W-:Y:S02]  /*9e50*/  IMAD R9, R40, UR4, RZ ;  /* 0x0000000428097c24 */ /* 0x000fe4000f8e02ff */
[----:B------:R-:W-:-:S02]  /*9e60*/  IMAD R27, R27, UR5, RZ ;  /* 0x000000051b1b7c24 */ /* 0x000fc4000f8e02ff */
[----:B------:R-:W-:Y:S02]  /*9e70*/  IMAD R3, R37, UR4, RZ ;  /* 0x0000000425037c24 */ /* 0x000fe4000f8e02ff */
[----:B------:R-:W-:Y:S02]  /*9e80*/  IMAD R29, R29, UR5, RZ ;  /* 0x000000051d1d7c24 */ /* 0x000fe4000f8e02ff */
[----:B0-----:R-:W-:Y:S02]  /*9e90*/  IMAD R7, R228, UR4, RZ ;  /* 0x00000004e4077c24 */ /* 0x001fe4000f8e02ff */
[----:B--2---:R-:W-:Y:S02]  /*9ea0*/  IMAD R0, R19, UR5, RZ ;  /* 0x0000000513007c24 */ /* 0x004fe4000f8e02ff */
        /* <DEDUP_REMOVED lines=8> */
[----:B------:R-:W-:Y:S01]  /*9f30*/  IMAD R19, R229, UR4, R0 ;  /* 0x00000004e5137c24 */ /* 0x000fe2000f8e0200 */
[----:B------:R-:W-:Y:S04]  /*9f40*/  STG.E.64 desc[UR6][R4.64+0x20], R10 ;  /* 0x0000200a04007986 */ /* 0x000fe8000c101b06 */
[----:B------:R-:W-:Y:S04]  /*9f50*/  STG.E.64 desc[UR6][R4.64+0x40], R12 ;  /* 0x0000400c04007986 */ /* 0x000fe8000c101b06 */
[----:B------:R-:W-:Y:S04]  /*9f60*/  STG.E.64 desc[UR6][R4.64+0x60], R14 ;  /* 0x0000600e04007986 */ /* 0x000fe8000c101b06 */
[----:B------:R-:W-:Y:S04]  /*9f70*/  STG.E.64 desc[UR6][R4.64+0x80], R16 ;  /* 0x0000801004007986 */ /* 0x000fe8000c101b06 */
[----:B------:R-:W-:Y:S04]  /*9f80*/  STG.E.64 desc[UR6][R4.64+0xa0], R26 ;  /* 0x0000a01a04007986 */ /* 0x000fe8000c101b06 */
[----:B------:R-:W-:Y:S04]  /*9f90*/  STG.E.64 desc[UR6][R4.64+0xc0], R28 ;  /* 0x0000c01c04007986 */ /* 0x000fe8000c101b06 */
[----:B------:R-:W-:Y:S01]  /*9fa0*/  STG.E.64 desc[UR6][R4.64+0xe0], R18 ;  /* 0x0000e01204007986 */ /* 0x000fe2000c101b06 */
[----:B------:R-:W-:Y:S05]  /*9fb0*/  EXIT ;  /* 0x000000000000794d */ /* 0x000fea0003800000 */
.L_x_2:
[----:B------:R-:W-:-:S00]  /*9fc0*/  BRA `(.L_x_2) ;  /* 0xfffffffc00fc7947 */ /* 0x000fc0000383ffff */
[----:B------:R-:W-:-:S00]  /*9fd0*/  NOP ;  /* 0x0000000000007918 */ /* 0x000fc00000000000 */
        /* <DEDUP_REMOVED lines=10> */
.L_x_3:


//--------------------- .nv.shared._Z16i8gemm256x128x64PKaS0_Piiiiii --------------------------
	.section	.nv.shared._Z16i8gemm256x128x64PKaS0_Piiiiii,"aw",@nobits
	.sectionflags	@""
.nv.shared._Z16i8gemm256x128x64PKaS0_Piiiiii:
	.zero		25600


//--------------------- .nv.shared.reserved.0     --------------------------
	.section	.nv.shared.reserved.0,"aw",@nobits
	.weak		__nv_reservedSMEM_offset_0_alias
	.size		__nv_reservedSMEM_offset_0_alias, 0, 64
	.other		__nv_reservedSMEM_offset_0_alias,@"STO_CUDA_RESERVED_SHARED STV_DEFAULT"
__nv_reservedSMEM_offset_0_alias:
	.zero		0
	.zero		64


//--------------------- .nv.constant0._Z16i8gemm256x128x64PKaS0_Piiiiii --------------------------
	.section	.nv.constant0._Z16i8gemm256x128x64PKaS0_Piiiiii,"a",@progbits
	.sectionflags	@""
	.align	4
.nv.constant0._Z16i8gemm256x128x64PKaS0_Piiiiii:
	.zero		940


//--------------------- SYMBOLS --------------------------

	.type		.nv.reservedSmem.offset0,@object
	.size		.nv.reservedSmem.offset0,0x4
	.type		.nv.reservedSmem.cap,@object
	.size		.nv.reservedSmem.cap,0x4
